//
// Generated by NVIDIA NVVM Compiler
//
// Compiler Build ID: CL-36424714
// Cuda compilation tools, release 13.0, V13.0.88
// Based on NVVM 20.0.0
//

.version 9.0
.target sm_100
.address_size 64

	// .globl	_Z17vector_add_kernelPfS_S_i

.visible .entry _Z17vector_add_kernelPfS_S_i(
	.param .u64 .ptr .align 1 _Z17vector_add_kernelPfS_S_i_param_0,
	.param .u64 .ptr .align 1 _Z17vector_add_kernelPfS_S_i_param_1,
	.param .u64 .ptr .align 1 _Z17vector_add_kernelPfS_S_i_param_2,
	.param .u32 _Z17vector_add_kernelPfS_S_i_param_3
)
{
	.reg .pred 	%p<2>;
	.reg .b32 	%r<6>;
	.reg .b32 	%f<4>;
	.reg .b64 	%rd<11>;

	ld.param.u64 	%rd1, [_Z17vector_add_kernelPfS_S_i_param_0];
	ld.param.u64 	%rd2, [_Z17vector_add_kernelPfS_S_i_param_1];
	ld.param.u64 	%rd3, [_Z17vector_add_kernelPfS_S_i_param_2];
	ld.param.u32 	%r2, [_Z17vector_add_kernelPfS_S_i_param_3];
	mov.u32 	%r3, %ctaid.x;
	mov.u32 	%r4, %ntid.x;
	mov.u32 	%r5, %tid.x;
	mad.lo.s32 	%r1, %r3, %r4, %r5;
	setp.ge.s32 	%p1, %r1, %r2;
	@%p1 bra 	$L__BB0_2;
	cvta.to.global.u64 	%rd4, %rd1;
	cvta.to.global.u64 	%rd5, %rd2;
	cvta.to.global.u64 	%rd6, %rd3;
	mul.wide.s32 	%rd7, %r1, 4;
	add.s64 	%rd8, %rd4, %rd7;
	ld.global.f32 	%f1, [%rd8];
	add.s64 	%rd9, %rd5, %rd7;
	ld.global.f32 	%f2, [%rd9];
	add.f32 	%f3, %f1, %f2;
	add.s64 	%rd10, %rd6, %rd7;
	st.global.f32 	[%rd10], %f3;
$L__BB0_2:
	ret;

}
	// .globl	_Z10bmm_kernelPfS_S_iiii
.visible .entry _Z10bmm_kernelPfS_S_iiii(
	.param .u64 .ptr .align 1 _Z10bmm_kernelPfS_S_iiii_param_0,
	.param .u64 .ptr .align 1 _Z10bmm_kernelPfS_S_iiii_param_1,
	.param .u64 .ptr .align 1 _Z10bmm_kernelPfS_S_iiii_param_2,
	.param .u32 _Z10bmm_kernelPfS_S_iiii_param_3,
	.param .u32 _Z10bmm_kernelPfS_S_iiii_param_4,
	.param .u32 _Z10bmm_kernelPfS_S_iiii_param_5,
	.param .u32 _Z10bmm_kernelPfS_S_iiii_param_6
)
{
	.reg .pred 	%p<23>;
	.reg .b32 	%r<100>;
	.reg .b32 	%f<67>;
	.reg .b64 	%rd<47>;

	ld.param.u64 	%rd4, [_Z10bmm_kernelPfS_S_iiii_param_0];
	ld.param.u64 	%rd5, [_Z10bmm_kernelPfS_S_iiii_param_1];
	ld.param.u64 	%rd6, [_Z10bmm_kernelPfS_S_iiii_param_2];
	ld.param.u32 	%r46, [_Z10bmm_kernelPfS_S_iiii_param_4];
	ld.param.u32 	%r47, [_Z10bmm_kernelPfS_S_iiii_param_5];
	ld.param.u32 	%r48, [_Z10bmm_kernelPfS_S_iiii_param_6];
	cvta.to.global.u64 	%rd1, %rd5;
	cvta.to.global.u64 	%rd2, %rd4;
	cvta.to.global.u64 	%rd3, %rd6;
	mov.u32 	%r49, %tid.x;
	shl.b32 	%r86, %r49, 6;
	setp.ge.s32 	%p1, %r86, %r46;
	@%p1 bra 	$L__BB1_32;
	add.s32 	%r50, %r86, 64;
	mov.u32 	%r51, %tid.y;
	mov.u32 	%r52, %ctaid.x;
	shl.b32 	%r2, %r51, 6;
	add.s32 	%r53, %r2, 64;
	setp.lt.s32 	%p2, %r47, 1;
	mul.lo.s32 	%r3, %r46, %r52;
	mul.lo.s32 	%r4, %r47, %r52;
	min.s32 	%r5, %r48, %r53;
	min.u32 	%r6, %r46, %r50;
	@%p2 bra 	$L__BB1_18;
	and.b32  	%r7, %r47, 7;
	and.b32  	%r8, %r47, 2147483640;
	shl.b32 	%r9, %r48, 3;
	mul.wide.s32 	%rd39, %r48, 4;
$L__BB1_3:
	setp.lt.s32 	%p12, %r2, %r48;
	@%p12 bra 	$L__BB1_5;
$L__BB1_4:
	add.s32 	%r86, %r86, 1;
	setp.lt.u32 	%p22, %r86, %r6;
	@%p22 bra 	$L__BB1_3;
	bra.uni 	$L__BB1_32;
$L__BB1_5:
	add.s32 	%r67, %r86, %r3;
	mul.lo.s32 	%r12, %r67, %r47;
	mov.u32 	%r87, %r2;
$L__BB1_6:
	setp.lt.u32 	%p13, %r47, 8;
	mov.b32 	%r92, 0;
	mov.f32 	%f66, 0f00000000;
	@%p13 bra 	$L__BB1_9;
	and.b32  	%r69, %r47, 2147483640;
	neg.s32 	%r90, %r69;
	mov.u32 	%r70, %ctaid.x;
	mul.lo.s32 	%r71, %r70, %r48;
	mad.lo.s32 	%r89, %r71, %r47, %r87;
	mov.f32 	%f66, 0f00000000;
	mov.u32 	%r88, %r12;
$L__BB1_8:
	.pragma "nounroll";
	mul.wide.s32 	%rd15, %r88, 4;
	add.s64 	%rd16, %rd2, %rd15;
	ld.global.f32 	%f16, [%rd16];
	mul.wide.s32 	%rd17, %r89, 4;
	add.s64 	%rd18, %rd1, %rd17;
	ld.global.f32 	%f17, [%rd18];
	fma.rn.f32 	%f18, %f16, %f17, %f66;
	ld.global.f32 	%f19, [%rd16+4];
	mul.wide.s32 	%rd19, %r48, 4;
	add.s64 	%rd20, %rd18, %rd19;
	ld.global.f32 	%f20, [%rd20];
	fma.rn.f32 	%f21, %f19, %f20, %f18;
	ld.global.f32 	%f22, [%rd16+8];
	add.s64 	%rd21, %rd20, %rd19;
	ld.global.f32 	%f23, [%rd21];
	fma.rn.f32 	%f24, %f22, %f23, %f21;
	ld.global.f32 	%f25, [%rd16+12];
	add.s64 	%rd22, %rd21, %rd19;
	ld.global.f32 	%f26, [%rd22];
	fma.rn.f32 	%f27, %f25, %f26, %f24;
	ld.global.f32 	%f28, [%rd16+16];
	add.s64 	%rd23, %rd22, %rd19;
	ld.global.f32 	%f29, [%rd23];
	fma.rn.f32 	%f30, %f28, %f29, %f27;
	ld.global.f32 	%f31, [%rd16+20];
	add.s64 	%rd24, %rd23, %rd19;
	ld.global.f32 	%f32, [%rd24];
	fma.rn.f32 	%f33, %f31, %f32, %f30;
	ld.global.f32 	%f34, [%rd16+24];
	add.s64 	%rd25, %rd24, %rd19;
	ld.global.f32 	%f35, [%rd25];
	fma.rn.f32 	%f36, %f34, %f35, %f33;
	ld.global.f32 	%f37, [%rd16+28];
	add.s64 	%rd26, %rd25, %rd19;
	ld.global.f32 	%f38, [%rd26];
	fma.rn.f32 	%f66, %f37, %f38, %f36;
	add.s32 	%r90, %r90, 8;
	add.s32 	%r89, %r89, %r9;
	add.s32 	%r88, %r88, 8;
	setp.ne.s32 	%p14, %r90, 0;
	mov.u32 	%r92, %r8;
	@%p14 bra 	$L__BB1_8;
$L__BB1_9:
	setp.eq.s32 	%p15, %r7, 0;
	@%p15 bra 	$L__BB1_17;
	add.s32 	%r72, %r7, -1;
	setp.lt.u32 	%p16, %r72, 3;
	@%p16 bra 	$L__BB1_12;
	add.s32 	%r73, %r92, %r12;
	mul.wide.s32 	%rd27, %r73, 4;
	add.s64 	%rd28, %rd2, %rd27;
	ld.global.f32 	%f40, [%rd28];
	add.s32 	%r74, %r92, %r4;
	mad.lo.s32 	%r75, %r74, %r48, %r87;
	mul.wide.s32 	%rd29, %r75, 4;
	add.s64 	%rd30, %rd1, %rd29;
	ld.global.f32 	%f41, [%rd30];
	fma.rn.f32 	%f42, %f40, %f41, %f66;
	ld.global.f32 	%f43, [%rd28+4];
	add.s64 	%rd32, %rd30, %rd39;
	ld.global.f32 	%f44, [%rd32];
	fma.rn.f32 	%f45, %f43, %f44, %f42;
	ld.global.f32 	%f46, [%rd28+8];
	add.s64 	%rd33, %rd32, %rd39;
	ld.global.f32 	%f47, [%rd33];
	fma.rn.f32 	%f48, %f46, %f47, %f45;
	ld.global.f32 	%f49, [%rd28+12];
	add.s64 	%rd34, %rd33, %rd39;
	ld.global.f32 	%f50, [%rd34];
	fma.rn.f32 	%f66, %f49, %f50, %f48;
	add.s32 	%r92, %r92, 4;
$L__BB1_12:
	and.b32  	%r76, %r47, 3;
	setp.eq.s32 	%p17, %r76, 0;
	@%p17 bra 	$L__BB1_17;
	setp.eq.s32 	%p18, %r76, 1;
	@%p18 bra 	$L__BB1_15;
	add.s32 	%r77, %r92, %r12;
	mul.wide.s32 	%rd35, %r77, 4;
	add.s64 	%rd36, %rd2, %rd35;
	ld.global.f32 	%f52, [%rd36];
	add.s32 	%r78, %r92, %r4;
	mad.lo.s32 	%r79, %r78, %r48, %r87;
	mul.wide.s32 	%rd37, %r79, 4;
	add.s64 	%rd38, %rd1, %rd37;
	ld.global.f32 	%f53, [%rd38];
	fma.rn.f32 	%f54, %f52, %f53, %f66;
	ld.global.f32 	%f55, [%rd36+4];
	add.s64 	%rd40, %rd38, %rd39;
	ld.global.f32 	%f56, [%rd40];
	fma.rn.f32 	%f66, %f55, %f56, %f54;
	add.s32 	%r92, %r92, 2;
$L__BB1_15:
	and.b32  	%r80, %r47, 1;
	setp.eq.b32 	%p19, %r80, 1;
	not.pred 	%p20, %p19;
	@%p20 bra 	$L__BB1_17;
	add.s32 	%r81, %r92, %r12;
	mul.wide.s32 	%rd41, %r81, 4;
	add.s64 	%rd42, %rd2, %rd41;
	ld.global.f32 	%f57, [%rd42];
	add.s32 	%r82, %r92, %r4;
	mad.lo.s32 	%r83, %r82, %r48, %r87;
	mul.wide.s32 	%rd43, %r83, 4;
	add.s64 	%rd44, %rd1, %rd43;
	ld.global.f32 	%f58, [%rd44];
	fma.rn.f32 	%f66, %f57, %f58, %f66;
$L__BB1_17:
	add.s32 	%r84, %r86, %r3;
	mad.lo.s32 	%r85, %r84, %r48, %r87;
	mul.wide.s32 	%rd45, %r85, 4;
	add.s64 	%rd46, %rd3, %rd45;
	st.global.f32 	[%rd46], %f66;
	add.s32 	%r87, %r87, 1;
	setp.lt.s32 	%p21, %r87, %r5;
	@%p21 bra 	$L__BB1_6;
	bra.uni 	$L__BB1_4;
$L__BB1_18:
	add.s32 	%r54, %r2, 1;
	max.s32 	%r55, %r5, %r54;
	and.b32  	%r28, %r55, 7;
	add.s32 	%r29, %r28, -1;
	and.b32  	%r30, %r55, 3;
	sub.s32 	%r31, %r2, %r55;
	add.s32 	%r56, %r2, %r28;
	sub.s32 	%r32, %r55, %r56;
	and.b32  	%r33, %r55, 1;
$L__BB1_19:
	setp.ge.s32 	%p3, %r2, %r48;
	@%p3 bra 	$L__BB1_31;
	setp.gt.u32 	%p4, %r31, -8;
	add.s32 	%r57, %r86, %r3;
	mul.lo.s32 	%r35, %r57, %r48;
	mov.u32 	%r97, %r2;
	@%p4 bra 	$L__BB1_23;
	mov.b32 	%r96, 0;
	mov.u32 	%r97, %r2;
$L__BB1_22:
	.pragma "nounroll";
	add.s32 	%r59, %r97, %r35;
	mul.wide.s32 	%rd7, %r59, 4;
	add.s64 	%rd8, %rd3, %rd7;
	mov.b32 	%r60, 0;
	st.global.u32 	[%rd8], %r60;
	st.global.u32 	[%rd8+4], %r60;
	st.global.u32 	[%rd8+8], %r60;
	st.global.u32 	[%rd8+12], %r60;
	st.global.u32 	[%rd8+16], %r60;
	st.global.u32 	[%rd8+20], %r60;
	st.global.u32 	[%rd8+24], %r60;
	st.global.u32 	[%rd8+28], %r60;
	add.s32 	%r97, %r97, 8;
	add.s32 	%r96, %r96, 8;
	setp.ne.s32 	%p5, %r96, %r32;
	@%p5 bra 	$L__BB1_22;
$L__BB1_23:
	setp.eq.s32 	%p6, %r28, 0;
	@%p6 bra 	$L__BB1_31;
	setp.lt.u32 	%p7, %r29, 3;
	@%p7 bra 	$L__BB1_26;
	add.s32 	%r61, %r97, %r35;
	mul.wide.s32 	%rd9, %r61, 4;
	add.s64 	%rd10, %rd3, %rd9;
	mov.b32 	%r62, 0;
	st.global.u32 	[%rd10], %r62;
	st.global.u32 	[%rd10+4], %r62;
	st.global.u32 	[%rd10+8], %r62;
	st.global.u32 	[%rd10+12], %r62;
	add.s32 	%r97, %r97, 4;
$L__BB1_26:
	setp.eq.s32 	%p8, %r30, 0;
	@%p8 bra 	$L__BB1_31;
	setp.eq.s32 	%p9, %r30, 1;
	@%p9 bra 	$L__BB1_29;
	add.s32 	%r63, %r97, %r35;
	mul.wide.s32 	%rd11, %r63, 4;
	add.s64 	%rd12, %rd3, %rd11;
	mov.b32 	%r64, 0;
	st.global.u32 	[%rd12], %r64;
	st.global.u32 	[%rd12+4], %r64;
	add.s32 	%r97, %r97, 2;
$L__BB1_29:
	setp.eq.s32 	%p10, %r33, 0;
	@%p10 bra 	$L__BB1_31;
	add.s32 	%r65, %r97, %r35;
	mul.wide.s32 	%rd13, %r65, 4;
	add.s64 	%rd14, %rd3, %rd13;
	mov.b32 	%r66, 0;
	st.global.u32 	[%rd14], %r66;
$L__BB1_31:
	add.s32 	%r86, %r86, 1;
	setp.lt.u32 	%p11, %r86, %r6;
	@%p11 bra 	$L__BB1_19;
$L__BB1_32:
	ret;

}
	// .globl	_Z12shift_kernelPfS_iiiiiiii
.visible .entry _Z12shift_kernelPfS_iiiiiiii(
	.param .u64 .ptr .align 1 _Z12shift_kernelPfS_iiiiiiii_param_0,
	.param .u64 .ptr .align 1 _Z12shift_kernelPfS_iiiiiiii_param_1,
	.param .u32 _Z12shift_kernelPfS_iiiiiiii_param_2,
	.param .u32 _Z12shift_kernelPfS_iiiiiiii_param_3,
	.param .u32 _Z12shift_kernelPfS_iiiiiiii_param_4,
	.param .u32 _Z12shift_kernelPfS_iiiiiiii_param_5,
	.param .u32 _Z12shift_kernelPfS_iiiiiiii_param_6,
	.param .u32 _Z12shift_kernelPfS_iiiiiiii_param_7,
	.param .u32 _Z12shift_kernelPfS_iiiiiiii_param_8,
	.param .u32 _Z12shift_kernelPfS_iiiiiiii_param_9
)
{
	.reg .pred 	%p<23>;
	.reg .b32 	%r<139>;
	.reg .b32 	%f<32>;
	.reg .b64 	%rd<129>;

	ld.param.u64 	%rd3, [_Z12shift_kernelPfS_iiiiiiii_param_0];
	ld.param.u64 	%rd4, [_Z12shift_kernelPfS_iiiiiiii_param_1];
	ld.param.u32 	%r35, [_Z12shift_kernelPfS_iiiiiiii_param_2];
	ld.param.u32 	%r38, [_Z12shift_kernelPfS_iiiiiiii_param_5];
	ld.param.u32 	%r40, [_Z12shift_kernelPfS_iiiiiiii_param_7];
	ld.param.u32 	%r41, [_Z12shift_kernelPfS_iiiiiiii_param_8];
	ld.param.u32 	%r42, [_Z12shift_kernelPfS_iiiiiiii_param_9];
	cvta.to.global.u64 	%rd1, %rd4;
	cvta.to.global.u64 	%rd2, %rd3;
	add.s32 	%r43, %r40, 32;
	shr.s32 	%r44, %r43, 31;
	shr.u32 	%r45, %r44, 27;
	add.s32 	%r46, %r43, %r45;
	shr.s32 	%r1, %r46, 5;
	add.s32 	%r47, %r41, 32;
	shr.s32 	%r48, %r47, 31;
	shr.u32 	%r49, %r48, 27;
	add.s32 	%r50, %r47, %r49;
	shr.s32 	%r2, %r50, 5;
	setp.lt.s32 	%p2, %r40, 0;
	mov.u32 	%r51, %tid.x;
	mul.lo.s32 	%r3, %r1, %r51;
	setp.ge.u32 	%p3, %r3, %r40;
	or.pred  	%p4, %p2, %p3;
	@%p4 bra 	$L__BB2_5;
	mov.u32 	%r52, %ctaid.x;
	setp.gt.s32 	%p5, %r41, -1;
	mov.u32 	%r53, %tid.y;
	mul.lo.s32 	%r54, %r2, %r53;
	setp.lt.u32 	%p6, %r54, %r41;
	and.pred  	%p1, %p5, %p6;
	setp.lt.s32 	%p7, %r42, 1;
	mad.lo.s32 	%r5, %r38, %r52, %r35;
	@%p7 bra 	$L__BB2_5;
	and.b32  	%r6, %r42, 15;
	and.b32  	%r7, %r42, 7;
	and.b32  	%r8, %r42, 2147483632;
	and.b32  	%r9, %r42, 3;
	mov.b32 	%r131, 0;
$L__BB2_3:
	add.s32 	%r11, %r131, %r3;
	@%p1 bra 	$L__BB2_6;
$L__BB2_4:
	add.s32 	%r131, %r131, 1;
	setp.lt.s32 	%p20, %r131, %r1;
	add.s32 	%r126, %r131, %r3;
	setp.lt.u32 	%p21, %r126, %r40;
	and.pred  	%p22, %p20, %p21;
	@%p22 bra 	$L__BB2_3;
$L__BB2_5:
	ret;
$L__BB2_6:
	ld.param.u32 	%r130, [_Z12shift_kernelPfS_iiiiiiii_param_6];
	ld.param.u32 	%r128, [_Z12shift_kernelPfS_iiiiiiii_param_4];
	ld.param.u32 	%r127, [_Z12shift_kernelPfS_iiiiiiii_param_3];
	mad.lo.s32 	%r57, %r11, %r128, %r5;
	mad.lo.s32 	%r13, %r57, %r130, %r127;
	mov.b32 	%r132, 0;
$L__BB2_7:
	ld.param.u32 	%r129, [_Z12shift_kernelPfS_iiiiiiii_param_4];
	setp.lt.u32 	%p8, %r42, 16;
	add.s32 	%r15, %r132, %r54;
	mad.lo.s32 	%r59, %r15, %r129, %r13;
	mul.lo.s32 	%r16, %r59, %r42;
	add.s32 	%r60, %r131, %r3;
	mov.u32 	%r61, %ctaid.x;
	mad.lo.s32 	%r62, %r40, %r61, %r60;
	mad.lo.s32 	%r63, %r62, %r41, %r15;
	mul.lo.s32 	%r17, %r63, %r42;
	mov.b32 	%r137, 0;
	@%p8 bra 	$L__BB2_10;
	and.b32  	%r64, %r42, 2147483632;
	neg.s32 	%r135, %r64;
	add.s32 	%r134, %r17, 7;
	add.s32 	%r133, %r16, 7;
$L__BB2_9:
	.pragma "nounroll";
	add.s32 	%r65, %r133, -7;
	mul.wide.u32 	%rd5, %r65, 4;
	add.s64 	%rd6, %rd2, %rd5;
	ld.global.f32 	%f1, [%rd6];
	add.s32 	%r66, %r134, -7;
	mul.wide.u32 	%rd7, %r66, 4;
	add.s64 	%rd8, %rd1, %rd7;
	st.global.f32 	[%rd8], %f1;
	add.s32 	%r67, %r133, -6;
	mul.wide.u32 	%rd9, %r67, 4;
	add.s64 	%rd10, %rd2, %rd9;
	ld.global.f32 	%f2, [%rd10];
	add.s32 	%r68, %r134, -6;
	mul.wide.u32 	%rd11, %r68, 4;
	add.s64 	%rd12, %rd1, %rd11;
	st.global.f32 	[%rd12], %f2;
	add.s32 	%r69, %r133, -5;
	mul.wide.u32 	%rd13, %r69, 4;
	add.s64 	%rd14, %rd2, %rd13;
	ld.global.f32 	%f3, [%rd14];
	add.s32 	%r70, %r134, -5;
	mul.wide.u32 	%rd15, %r70, 4;
	add.s64 	%rd16, %rd1, %rd15;
	st.global.f32 	[%rd16], %f3;
	add.s32 	%r71, %r133, -4;
	mul.wide.u32 	%rd17, %r71, 4;
	add.s64 	%rd18, %rd2, %rd17;
	ld.global.f32 	%f4, [%rd18];
	add.s32 	%r72, %r134, -4;
	mul.wide.u32 	%rd19, %r72, 4;
	add.s64 	%rd20, %rd1, %rd19;
	st.global.f32 	[%rd20], %f4;
	add.s32 	%r73, %r133, -3;
	mul.wide.u32 	%rd21, %r73, 4;
	add.s64 	%rd22, %rd2, %rd21;
	ld.global.f32 	%f5, [%rd22];
	add.s32 	%r74, %r134, -3;
	mul.wide.u32 	%rd23, %r74, 4;
	add.s64 	%rd24, %rd1, %rd23;
	st.global.f32 	[%rd24], %f5;
	add.s32 	%r75, %r133, -2;
	mul.wide.u32 	%rd25, %r75, 4;
	add.s64 	%rd26, %rd2, %rd25;
	ld.global.f32 	%f6, [%rd26];
	add.s32 	%r76, %r134, -2;
	mul.wide.u32 	%rd27, %r76, 4;
	add.s64 	%rd28, %rd1, %rd27;
	st.global.f32 	[%rd28], %f6;
	add.s32 	%r77, %r133, -1;
	mul.wide.u32 	%rd29, %r77, 4;
	add.s64 	%rd30, %rd2, %rd29;
	ld.global.f32 	%f7, [%rd30];
	add.s32 	%r78, %r134, -1;
	mul.wide.u32 	%rd31, %r78, 4;
	add.s64 	%rd32, %rd1, %rd31;
	st.global.f32 	[%rd32], %f7;
	add.s32 	%r79, %r133, 8;
	mul.wide.u32 	%rd33, %r133, 4;
	add.s64 	%rd34, %rd2, %rd33;
	ld.global.f32 	%f8, [%rd34];
	add.s32 	%r80, %r134, 8;
	mul.wide.u32 	%rd35, %r134, 4;
	add.s64 	%rd36, %rd1, %rd35;
	st.global.f32 	[%rd36], %f8;
	add.s32 	%r81, %r133, 1;
	mul.wide.u32 	%rd37, %r81, 4;
	add.s64 	%rd38, %rd2, %rd37;
	ld.global.f32 	%f9, [%rd38];
	add.s32 	%r82, %r134, 1;
	mul.wide.u32 	%rd39, %r82, 4;
	add.s64 	%rd40, %rd1, %rd39;
	st.global.f32 	[%rd40], %f9;
	add.s32 	%r83, %r133, 2;
	mul.wide.u32 	%rd41, %r83, 4;
	add.s64 	%rd42, %rd2, %rd41;
	ld.global.f32 	%f10, [%rd42];
	add.s32 	%r84, %r134, 2;
	mul.wide.u32 	%rd43, %r84, 4;
	add.s64 	%rd44, %rd1, %rd43;
	st.global.f32 	[%rd44], %f10;
	add.s32 	%r85, %r133, 3;
	mul.wide.u32 	%rd45, %r85, 4;
	add.s64 	%rd46, %rd2, %rd45;
	ld.global.f32 	%f11, [%rd46];
	add.s32 	%r86, %r134, 3;
	mul.wide.u32 	%rd47, %r86, 4;
	add.s64 	%rd48, %rd1, %rd47;
	st.global.f32 	[%rd48], %f11;
	add.s32 	%r87, %r133, 4;
	mul.wide.u32 	%rd49, %r87, 4;
	add.s64 	%rd50, %rd2, %rd49;
	ld.global.f32 	%f12, [%rd50];
	add.s32 	%r88, %r134, 4;
	mul.wide.u32 	%rd51, %r88, 4;
	add.s64 	%rd52, %rd1, %rd51;
	st.global.f32 	[%rd52], %f12;
	add.s32 	%r89, %r133, 5;
	mul.wide.u32 	%rd53, %r89, 4;
	add.s64 	%rd54, %rd2, %rd53;
	ld.global.f32 	%f13, [%rd54];
	add.s32 	%r90, %r134, 5;
	mul.wide.u32 	%rd55, %r90, 4;
	add.s64 	%rd56, %rd1, %rd55;
	st.global.f32 	[%rd56], %f13;
	add.s32 	%r91, %r133, 6;
	mul.wide.u32 	%rd57, %r91, 4;
	add.s64 	%rd58, %rd2, %rd57;
	ld.global.f32 	%f14, [%rd58];
	add.s32 	%r92, %r134, 6;
	mul.wide.u32 	%rd59, %r92, 4;
	add.s64 	%rd60, %rd1, %rd59;
	st.global.f32 	[%rd60], %f14;
	add.s32 	%r93, %r133, 7;
	mul.wide.u32 	%rd61, %r93, 4;
	add.s64 	%rd62, %rd2, %rd61;
	ld.global.f32 	%f15, [%rd62];
	add.s32 	%r94, %r134, 7;
	mul.wide.u32 	%rd63, %r94, 4;
	add.s64 	%rd64, %rd1, %rd63;
	st.global.f32 	[%rd64], %f15;
	mul.wide.u32 	%rd65, %r79, 4;
	add.s64 	%rd66, %rd2, %rd65;
	ld.global.f32 	%f16, [%rd66];
	mul.wide.u32 	%rd67, %r80, 4;
	add.s64 	%rd68, %rd1, %rd67;
	st.global.f32 	[%rd68], %f16;
	add.s32 	%r135, %r135, 16;
	add.s32 	%r134, %r134, 16;
	add.s32 	%r133, %r133, 16;
	setp.ne.s32 	%p9, %r135, 0;
	mov.u32 	%r137, %r8;
	@%p9 bra 	$L__BB2_9;
$L__BB2_10:
	setp.eq.s32 	%p10, %r6, 0;
	@%p10 bra 	$L__BB2_20;
	add.s32 	%r95, %r6, -1;
	setp.lt.u32 	%p11, %r95, 7;
	@%p11 bra 	$L__BB2_13;
	add.s32 	%r96, %r137, %r16;
	mul.wide.u32 	%rd69, %r96, 4;
	add.s64 	%rd70, %rd2, %rd69;
	ld.global.f32 	%f17, [%rd70];
	add.s32 	%r97, %r137, %r17;
	mul.wide.u32 	%rd71, %r97, 4;
	add.s64 	%rd72, %rd1, %rd71;
	st.global.f32 	[%rd72], %f17;
	add.s32 	%r98, %r96, 1;
	mul.wide.u32 	%rd73, %r98, 4;
	add.s64 	%rd74, %rd2, %rd73;
	ld.global.f32 	%f18, [%rd74];
	add.s32 	%r99, %r97, 1;
	mul.wide.u32 	%rd75, %r99, 4;
	add.s64 	%rd76, %rd1, %rd75;
	st.global.f32 	[%rd76], %f18;
	add.s32 	%r100, %r96, 2;
	mul.wide.u32 	%rd77, %r100, 4;
	add.s64 	%rd78, %rd2, %rd77;
	ld.global.f32 	%f19, [%rd78];
	add.s32 	%r101, %r97, 2;
	mul.wide.u32 	%rd79, %r101, 4;
	add.s64 	%rd80, %rd1, %rd79;
	st.global.f32 	[%rd80], %f19;
	add.s32 	%r102, %r96, 3;
	mul.wide.u32 	%rd81, %r102, 4;
	add.s64 	%rd82, %rd2, %rd81;
	ld.global.f32 	%f20, [%rd82];
	add.s32 	%r103, %r97, 3;
	mul.wide.u32 	%rd83, %r103, 4;
	add.s64 	%rd84, %rd1, %rd83;
	st.global.f32 	[%rd84], %f20;
	add.s32 	%r104, %r96, 4;
	mul.wide.u32 	%rd85, %r104, 4;
	add.s64 	%rd86, %rd2, %rd85;
	ld.global.f32 	%f21, [%rd86];
	add.s32 	%r105, %r97, 4;
	mul.wide.u32 	%rd87, %r105, 4;
	add.s64 	%rd88, %rd1, %rd87;
	st.global.f32 	[%rd88], %f21;
	add.s32 	%r106, %r96, 5;
	mul.wide.u32 	%rd89, %r106, 4;
	add.s64 	%rd90, %rd2, %rd89;
	ld.global.f32 	%f22, [%rd90];
	add.s32 	%r107, %r97, 5;
	mul.wide.u32 	%rd91, %r107, 4;
	add.s64 	%rd92, %rd1, %rd91;
	st.global.f32 	[%rd92], %f22;
	add.s32 	%r108, %r96, 6;
	mul.wide.u32 	%rd93, %r108, 4;
	add.s64 	%rd94, %rd2, %rd93;
	ld.global.f32 	%f23, [%rd94];
	add.s32 	%r109, %r97, 6;
	mul.wide.u32 	%rd95, %r109, 4;
	add.s64 	%rd96, %rd1, %rd95;
	st.global.f32 	[%rd96], %f23;
	add.s32 	%r110, %r96, 7;
	mul.wide.u32 	%rd97, %r110, 4;
	add.s64 	%rd98, %rd2, %rd97;
	ld.global.f32 	%f24, [%rd98];
	add.s32 	%r111, %r97, 7;
	mul.wide.u32 	%rd99, %r111, 4;
	add.s64 	%rd100, %rd1, %rd99;
	st.global.f32 	[%rd100], %f24;
	add.s32 	%r137, %r137, 8;
$L__BB2_13:
	setp.eq.s32 	%p12, %r7, 0;
	@%p12 bra 	$L__BB2_20;
	add.s32 	%r112, %r7, -1;
	setp.lt.u32 	%p13, %r112, 3;
	@%p13 bra 	$L__BB2_16;
	add.s32 	%r113, %r137, %r16;
	mul.wide.u32 	%rd101, %r113, 4;
	add.s64 	%rd102, %rd2, %rd101;
	ld.global.f32 	%f25, [%rd102];
	add.s32 	%r114, %r137, %r17;
	mul.wide.u32 	%rd103, %r114, 4;
	add.s64 	%rd104, %rd1, %rd103;
	st.global.f32 	[%rd104], %f25;
	add.s32 	%r115, %r113, 1;
	mul.wide.u32 	%rd105, %r115, 4;
	add.s64 	%rd106, %rd2, %rd105;
	ld.global.f32 	%f26, [%rd106];
	add.s32 	%r116, %r114, 1;
	mul.wide.u32 	%rd107, %r116, 4;
	add.s64 	%rd108, %rd1, %rd107;
	st.global.f32 	[%rd108], %f26;
	add.s32 	%r117, %r113, 2;
	mul.wide.u32 	%rd109, %r117, 4;
	add.s64 	%rd110, %rd2, %rd109;
	ld.global.f32 	%f27, [%rd110];
	add.s32 	%r118, %r114, 2;
	mul.wide.u32 	%rd111, %r118, 4;
	add.s64 	%rd112, %rd1, %rd111;
	st.global.f32 	[%rd112], %f27;
	add.s32 	%r119, %r113, 3;
	mul.wide.u32 	%rd113, %r119, 4;
	add.s64 	%rd114, %rd2, %rd113;
	ld.global.f32 	%f28, [%rd114];
	add.s32 	%r120, %r114, 3;
	mul.wide.u32 	%rd115, %r120, 4;
	add.s64 	%rd116, %rd1, %rd115;
	st.global.f32 	[%rd116], %f28;
	add.s32 	%r137, %r137, 4;
$L__BB2_16:
	setp.eq.s32 	%p14, %r9, 0;
	@%p14 bra 	$L__BB2_20;
	setp.eq.s32 	%p15, %r9, 1;
	add.s32 	%r32, %r137, %r16;
	mul.wide.u32 	%rd117, %r32, 4;
	add.s64 	%rd118, %rd2, %rd117;
	ld.global.f32 	%f29, [%rd118];
	add.s32 	%r33, %r137, %r17;
	mul.wide.u32 	%rd119, %r33, 4;
	add.s64 	%rd120, %rd1, %rd119;
	st.global.f32 	[%rd120], %f29;
	@%p15 bra 	$L__BB2_20;
	setp.eq.s32 	%p16, %r9, 2;
	add.s32 	%r121, %r32, 1;
	mul.wide.u32 	%rd121, %r121, 4;
	add.s64 	%rd122, %rd2, %rd121;
	ld.global.f32 	%f30, [%rd122];
	add.s32 	%r122, %r33, 1;
	mul.wide.u32 	%rd123, %r122, 4;
	add.s64 	%rd124, %rd1, %rd123;
	st.global.f32 	[%rd124], %f30;
	@%p16 bra 	$L__BB2_20;
	add.s32 	%r123, %r32, 2;
	mul.wide.u32 	%rd125, %r123, 4;
	add.s64 	%rd126, %rd2, %rd125;
	ld.global.f32 	%f31, [%rd126];
	add.s32 	%r124, %r33, 2;
	mul.wide.u32 	%rd127, %r124, 4;
	add.s64 	%rd128, %rd1, %rd127;
	st.global.f32 	[%rd128], %f31;
$L__BB2_20:
	add.s32 	%r132, %r132, 1;
	setp.lt.s32 	%p17, %r132, %r2;
	add.s32 	%r125, %r15, 1;
	setp.lt.u32 	%p18, %r125, %r41;
	and.pred  	%p19, %p17, %p18;
	@%p19 bra 	$L__BB2_7;
	bra.uni 	$L__BB2_4;

}
	// .globl	_Z8conv_bmmPfS_S_iiii
.visible .entry _Z8conv_bmmPfS_S_iiii(
	.param .u64 .ptr .align 1 _Z8conv_bmmPfS_S_iiii_param_0,
	.param .u64 .ptr .align 1 _Z8conv_bmmPfS_S_iiii_param_1,
	.param .u64 .ptr .align 1 _Z8conv_bmmPfS_S_iiii_param_2,
	.param .u32 _Z8conv_bmmPfS_S_iiii_param_3,
	.param .u32 _Z8conv_bmmPfS_S_iiii_param_4,
	.param .u32 _Z8conv_bmmPfS_S_iiii_param_5,
	.param .u32 _Z8conv_bmmPfS_S_iiii_param_6
)
{
	.reg .pred 	%p<21>;
	.reg .b32 	%r<74>;
	.reg .b32 	%f<83>;
	.reg .b64 	%rd<43>;

	ld.param.u64 	%rd5, [_Z8conv_bmmPfS_S_iiii_param_0];
	ld.param.u64 	%rd6, [_Z8conv_bmmPfS_S_iiii_param_1];
	ld.param.u64 	%rd7, [_Z8conv_bmmPfS_S_iiii_param_2];
	ld.param.u32 	%r37, [_Z8conv_bmmPfS_S_iiii_param_4];
	ld.param.u32 	%r38, [_Z8conv_bmmPfS_S_iiii_param_5];
	ld.param.u32 	%r39, [_Z8conv_bmmPfS_S_iiii_param_6];
	cvta.to.global.u64 	%rd1, %rd6;
	cvta.to.global.u64 	%rd2, %rd5;
	cvta.to.global.u64 	%rd3, %rd7;
	mov.u32 	%r40, %tid.x;
	shl.b32 	%r63, %r40, 6;
	setp.ge.s32 	%p1, %r63, %r37;
	@%p1 bra 	$L__BB3_27;
	add.s32 	%r41, %r63, 64;
	mov.u32 	%r42, %tid.y;
	mov.u32 	%r43, %ctaid.x;
	shl.b32 	%r2, %r42, 6;
	add.s32 	%r44, %r2, 64;
	setp.lt.s32 	%p2, %r38, 1;
	mul.lo.s32 	%r3, %r37, %r43;
	min.s32 	%r4, %r39, %r44;
	min.u32 	%r5, %r37, %r41;
	@%p2 bra 	$L__BB3_18;
	and.b32  	%r6, %r38, 7;
	and.b32  	%r7, %r38, 2147483640;
	shl.b32 	%r8, %r39, 3;
	mul.wide.s32 	%rd35, %r39, 4;
$L__BB3_3:
	setp.lt.s32 	%p10, %r2, %r39;
	@%p10 bra 	$L__BB3_5;
$L__BB3_4:
	add.s32 	%r63, %r63, 1;
	setp.lt.u32 	%p20, %r63, %r5;
	@%p20 bra 	$L__BB3_3;
	bra.uni 	$L__BB3_27;
$L__BB3_5:
	add.s32 	%r49, %r63, %r3;
	mul.lo.s32 	%r11, %r49, %r38;
	mov.u32 	%r64, %r2;
$L__BB3_6:
	setp.lt.u32 	%p11, %r38, 8;
	mov.b32 	%r69, 0;
	mov.f32 	%f82, 0f00000000;
	@%p11 bra 	$L__BB3_9;
	and.b32  	%r51, %r38, 2147483640;
	neg.s32 	%r67, %r51;
	mov.f32 	%f82, 0f00000000;
	mov.u32 	%r65, %r11;
	mov.u32 	%r66, %r64;
$L__BB3_8:
	.pragma "nounroll";
	mul.wide.s32 	%rd11, %r65, 4;
	add.s64 	%rd12, %rd2, %rd11;
	ld.global.f32 	%f30, [%rd12];
	mul.wide.s32 	%rd13, %r66, 4;
	add.s64 	%rd14, %rd1, %rd13;
	ld.global.f32 	%f31, [%rd14];
	fma.rn.f32 	%f32, %f30, %f31, %f82;
	ld.global.f32 	%f33, [%rd12+4];
	mul.wide.s32 	%rd15, %r39, 4;
	add.s64 	%rd16, %rd14, %rd15;
	ld.global.f32 	%f34, [%rd16];
	fma.rn.f32 	%f35, %f33, %f34, %f32;
	ld.global.f32 	%f36, [%rd12+8];
	add.s64 	%rd17, %rd16, %rd15;
	ld.global.f32 	%f37, [%rd17];
	fma.rn.f32 	%f38, %f36, %f37, %f35;
	ld.global.f32 	%f39, [%rd12+12];
	add.s64 	%rd18, %rd17, %rd15;
	ld.global.f32 	%f40, [%rd18];
	fma.rn.f32 	%f41, %f39, %f40, %f38;
	ld.global.f32 	%f42, [%rd12+16];
	add.s64 	%rd19, %rd18, %rd15;
	ld.global.f32 	%f43, [%rd19];
	fma.rn.f32 	%f44, %f42, %f43, %f41;
	ld.global.f32 	%f45, [%rd12+20];
	add.s64 	%rd20, %rd19, %rd15;
	ld.global.f32 	%f46, [%rd20];
	fma.rn.f32 	%f47, %f45, %f46, %f44;
	ld.global.f32 	%f48, [%rd12+24];
	add.s64 	%rd21, %rd20, %rd15;
	ld.global.f32 	%f49, [%rd21];
	fma.rn.f32 	%f50, %f48, %f49, %f47;
	ld.global.f32 	%f51, [%rd12+28];
	add.s64 	%rd22, %rd21, %rd15;
	ld.global.f32 	%f52, [%rd22];
	fma.rn.f32 	%f82, %f51, %f52, %f50;
	add.s32 	%r67, %r67, 8;
	add.s32 	%r66, %r66, %r8;
	add.s32 	%r65, %r65, 8;
	setp.ne.s32 	%p12, %r67, 0;
	mov.u32 	%r69, %r7;
	@%p12 bra 	$L__BB3_8;
$L__BB3_9:
	setp.eq.s32 	%p13, %r6, 0;
	@%p13 bra 	$L__BB3_17;
	add.s32 	%r52, %r6, -1;
	setp.lt.u32 	%p14, %r52, 3;
	@%p14 bra 	$L__BB3_12;
	add.s32 	%r53, %r69, %r11;
	mul.wide.s32 	%rd23, %r53, 4;
	add.s64 	%rd24, %rd2, %rd23;
	ld.global.f32 	%f54, [%rd24];
	mad.lo.s32 	%r54, %r69, %r39, %r64;
	mul.wide.s32 	%rd25, %r54, 4;
	add.s64 	%rd26, %rd1, %rd25;
	ld.global.f32 	%f55, [%rd26];
	fma.rn.f32 	%f56, %f54, %f55, %f82;
	ld.global.f32 	%f57, [%rd24+4];
	add.s64 	%rd28, %rd26, %rd35;
	ld.global.f32 	%f58, [%rd28];
	fma.rn.f32 	%f59, %f57, %f58, %f56;
	ld.global.f32 	%f60, [%rd24+8];
	add.s64 	%rd29, %rd28, %rd35;
	ld.global.f32 	%f61, [%rd29];
	fma.rn.f32 	%f62, %f60, %f61, %f59;
	ld.global.f32 	%f63, [%rd24+12];
	add.s64 	%rd30, %rd29, %rd35;
	ld.global.f32 	%f64, [%rd30];
	fma.rn.f32 	%f82, %f63, %f64, %f62;
	add.s32 	%r69, %r69, 4;
$L__BB3_12:
	and.b32  	%r55, %r38, 3;
	setp.eq.s32 	%p15, %r55, 0;
	@%p15 bra 	$L__BB3_17;
	setp.eq.s32 	%p16, %r55, 1;
	@%p16 bra 	$L__BB3_15;
	add.s32 	%r56, %r69, %r11;
	mul.wide.s32 	%rd31, %r56, 4;
	add.s64 	%rd32, %rd2, %rd31;
	ld.global.f32 	%f66, [%rd32];
	mad.lo.s32 	%r57, %r69, %r39, %r64;
	mul.wide.s32 	%rd33, %r57, 4;
	add.s64 	%rd34, %rd1, %rd33;
	ld.global.f32 	%f67, [%rd34];
	fma.rn.f32 	%f68, %f66, %f67, %f82;
	ld.global.f32 	%f69, [%rd32+4];
	add.s64 	%rd36, %rd34, %rd35;
	ld.global.f32 	%f70, [%rd36];
	fma.rn.f32 	%f82, %f69, %f70, %f68;
	add.s32 	%r69, %r69, 2;
$L__BB3_15:
	and.b32  	%r58, %r38, 1;
	setp.eq.b32 	%p17, %r58, 1;
	not.pred 	%p18, %p17;
	@%p18 bra 	$L__BB3_17;
	add.s32 	%r59, %r69, %r11;
	mul.wide.s32 	%rd37, %r59, 4;
	add.s64 	%rd38, %rd2, %rd37;
	ld.global.f32 	%f71, [%rd38];
	mad.lo.s32 	%r60, %r69, %r39, %r64;
	mul.wide.s32 	%rd39, %r60, 4;
	add.s64 	%rd40, %rd1, %rd39;
	ld.global.f32 	%f72, [%rd40];
	fma.rn.f32 	%f82, %f71, %f72, %f82;
$L__BB3_17:
	add.s32 	%r61, %r63, %r3;
	mad.lo.s32 	%r62, %r61, %r39, %r64;
	mul.wide.s32 	%rd41, %r62, 4;
	add.s64 	%rd42, %rd3, %rd41;
	ld.global.f32 	%f73, [%rd42];
	add.f32 	%f74, %f82, %f73;
	st.global.f32 	[%rd42], %f74;
	add.s32 	%r64, %r64, 1;
	setp.lt.s32 	%p19, %r64, %r4;
	@%p19 bra 	$L__BB3_6;
	bra.uni 	$L__BB3_4;
$L__BB3_18:
	add.s32 	%r26, %r2, 1;
	max.s32 	%r45, %r4, %r26;
	and.b32  	%r27, %r45, 3;
	add.s32 	%r28, %r2, 2;
	add.s32 	%r29, %r2, 3;
	sub.s32 	%r30, %r2, %r45;
$L__BB3_19:
	setp.ge.s32 	%p3, %r2, %r39;
	@%p3 bra 	$L__BB3_26;
	setp.eq.s32 	%p4, %r27, 0;
	add.s32 	%r46, %r63, %r3;
	mul.lo.s32 	%r32, %r46, %r39;
	mov.u32 	%r72, %r2;
	@%p4 bra 	$L__BB3_24;
	setp.eq.s32 	%p5, %r27, 1;
	add.s32 	%r47, %r2, %r32;
	mul.wide.s32 	%rd8, %r47, 4;
	add.s64 	%rd4, %rd3, %rd8;
	ld.global.f32 	%f13, [%rd4];
	add.f32 	%f14, %f13, 0f00000000;
	st.global.f32 	[%rd4], %f14;
	mov.u32 	%r72, %r26;
	@%p5 bra 	$L__BB3_24;
	setp.eq.s32 	%p6, %r27, 2;
	ld.global.f32 	%f15, [%rd4+4];
	add.f32 	%f16, %f15, 0f00000000;
	st.global.f32 	[%rd4+4], %f16;
	mov.u32 	%r72, %r28;
	@%p6 bra 	$L__BB3_24;
	ld.global.f32 	%f17, [%rd4+8];
	add.f32 	%f18, %f17, 0f00000000;
	st.global.f32 	[%rd4+8], %f18;
	mov.u32 	%r72, %r29;
$L__BB3_24:
	setp.gt.u32 	%p7, %r30, -4;
	@%p7 bra 	$L__BB3_26;
$L__BB3_25:
	add.s32 	%r48, %r72, %r32;
	mul.wide.s32 	%rd9, %r48, 4;
	add.s64 	%rd10, %rd3, %rd9;
	ld.global.f32 	%f19, [%rd10];
	add.f32 	%f20, %f19, 0f00000000;
	st.global.f32 	[%rd10], %f20;
	ld.global.f32 	%f21, [%rd10+4];
	add.f32 	%f22, %f21, 0f00000000;
	st.global.f32 	[%rd10+4], %f22;
	ld.global.f32 	%f23, [%rd10+8];
	add.f32 	%f24, %f23, 0f00000000;
	st.global.f32 	[%rd10+8], %f24;
	ld.global.f32 	%f25, [%rd10+12];
	add.f32 	%f26, %f25, 0f00000000;
	st.global.f32 	[%rd10+12], %f26;
	add.s32 	%r72, %r72, 4;
	setp.lt.s32 	%p8, %r72, %r4;
	@%p8 bra 	$L__BB3_25;
$L__BB3_26:
	add.s32 	%r63, %r63, 1;
	setp.lt.u32 	%p9, %r63, %r5;
	@%p9 bra 	$L__BB3_19;
$L__BB3_27:
	ret;

}


// ===== COMPILED SASS (sm_100) =====

	.target	sm_100

	.elftype	@"ET_EXEC"


//--------------------- .note.nv.tkinfo           --------------------------
	.section	.note.nv.tkinfo,"",@"SHT_NOTE"
	.sectionflags	@"SHF_NOTE_NV_TKINFO"
	.tkinfo
        /*0018*/ 	.word	0x00000002
        /*0030*/ 	.string	""
        /*0030*/ 	.string	"ptxas"
        /*0030*/ 	.string	"Cuda compilation tools, release 13.0, V13.0.88"
        /*0030*/ 	.string	"Build cuda_13.0.r13.0/compiler.36424714_0"
        /*0030*/ 	.string	"-arch sm_100 -m 64 "



//--------------------- .note.nv.cuinfo           --------------------------
	.section	.note.nv.cuinfo,"",@"SHT_NOTE"
	.sectionflags	@"SHF_NOTE_NV_CUINFO"
        /*0018*/ 	.short	0x0002
        /*001a*/ 	.short	0x0064
        /*001c*/ 	.short	0x0082
	.zero		2


//--------------------- .nv.info                  --------------------------
	.section	.nv.info,"",@"SHT_CUDA_INFO"
	.align	4


	//----- nvinfo : EIATTR_REGCOUNT
	.align		4
        /*0000*/ 	.byte	0x04, 0x2f
        /*0002*/ 	.short	(.L_1 - .L_0)
	.align		4
.L_0:
        /*0004*/ 	.word	index@(_Z17vector_add_kernelPfS_S_i)
        /*0008*/ 	.word	0x0000000c


	//----- nvinfo : EIATTR_FRAME_SIZE
	.align		4
.L_1:
        /*000c*/ 	.byte	0x04, 0x11
        /*000e*/ 	.short	(.L_3 - .L_2)
	.align		4
.L_2:
        /*0010*/ 	.word	index@(_Z17vector_add_kernelPfS_S_i)
        /*0014*/ 	.word	0x00000000


	//----- nvinfo : EIATTR_REGCOUNT
	.align		4
.L_3:
        /*0018*/ 	.byte	0x04, 0x2f
        /*001a*/ 	.short	(.L_5 - .L_4)
	.align		4
.L_4:
        /*001c*/ 	.word	index@(_Z10bmm_kernelPfS_S_iiii)
        /*0020*/ 	.word	0x00000020


	//----- nvinfo : EIATTR_FRAME_SIZE
	.align		4
.L_5:
        /*0024*/ 	.byte	0x04, 0x11
        /*0026*/ 	.short	(.L_7 - .L_6)
	.align		4
.L_6:
        /*0028*/ 	.word	index@(_Z10bmm_kernelPfS_S_iiii)
        /*002c*/ 	.word	0x00000000


	//----- nvinfo : EIATTR_REGCOUNT
	.align		4
.L_7:
        /*0030*/ 	.byte	0x04, 0x2f
        /*0032*/ 	.short	(.L_9 - .L_8)
	.align		4
.L_8:
        /*0034*/ 	.word	index@(_Z12shift_kernelPfS_iiiiiiii)
        /*0038*/ 	.word	0x00000020


	//----- nvinfo : EIATTR_FRAME_SIZE
	.align		4
.L_9:
        /*003c*/ 	.byte	0x04, 0x11
        /*003e*/ 	.short	(.L_11 - .L_10)
	.align		4
.L_10:
        /*0040*/ 	.word	index@(_Z12shift_kernelPfS_iiiiiiii)
        /*0044*/ 	.word	0x00000000


	//----- nvinfo : EIATTR_REGCOUNT
	.align		4
.L_11:
        /*0048*/ 	.byte	0x04, 0x2f
        /*004a*/ 	.short	(.L_13 - .L_12)
	.align		4
.L_12:
        /*004c*/ 	.word	index@(_Z8conv_bmmPfS_S_iiii)
        /*0050*/ 	.word	0x00000020


	//----- nvinfo : EIATTR_FRAME_SIZE
	.align		4
.L_13:
        /*0054*/ 	.byte	0x04, 0x11
        /*0056*/ 	.short	(.L_15 - .L_14)
	.align		4
.L_14:
        /*0058*/ 	.word	index@(_Z8conv_bmmPfS_S_iiii)
        /*005c*/ 	.word	0x00000000


	//----- nvinfo : EIATTR_MIN_STACK_SIZE
	.align		4
.L_15:
        /*0060*/ 	.byte	0x04, 0x12
        /*0062*/ 	.short	(.L_17 - .L_16)
	.align		4
.L_16:
        /*0064*/ 	.word	index@(_Z8conv_bmmPfS_S_iiii)
        /*0068*/ 	.word	0x00000000


	//----- nvinfo : EIATTR_MIN_STACK_SIZE
	.align		4
.L_17:
        /*006c*/ 	.byte	0x04, 0x12
        /*006e*/ 	.short	(.L_19 - .L_18)
	.align		4
.L_18:
        /*0070*/ 	.word	index@(_Z12shift_kernelPfS_iiiiiiii)
        /*0074*/ 	.word	0x00000000


	//----- nvinfo : EIATTR_MIN_STACK_SIZE
	.align		4
.L_19:
        /*0078*/ 	.byte	0x04, 0x12
        /*007a*/ 	.short	(.L_21 - .L_20)
	.align		4
.L_20:
        /*007c*/ 	.word	index@(_Z10bmm_kernelPfS_S_iiii)
        /*0080*/ 	.word	0x00000000


	//----- nvinfo : EIATTR_MIN_STACK_SIZE
	.align		4
.L_21:
        /*0084*/ 	.byte	0x04, 0x12
        /*0086*/ 	.short	(.L_23 - .L_22)
	.align		4
.L_22:
        /*0088*/ 	.word	index@(_Z17vector_add_kernelPfS_S_i)
        /*008c*/ 	.word	0x00000000
.L_23:


//--------------------- .nv.compat                --------------------------
	.section	.nv.compat,"",@"SHT_CUDA_COMPAT_INFO"
	.align	4
        /*0000*/ 	.byte	0x02, 0x09, 0x00, 0x00, 0x02, 0x02, 0x01, 0x00, 0x02, 0x05, 0x05, 0x00, 0x03, 0x07, 0x01, 0x01
        /*0010*/ 	.byte	0x02, 0x03, 0x00, 0x00, 0x02, 0x06, 0x01, 0x00, 0x04, 0x0b, 0x08, 0x00, 0x09, 0x00, 0x00, 0x00
        /*0020*/ 	.byte	0x00, 0x00, 0x00, 0x00


//--------------------- .nv.info._Z8conv_bmmPfS_S_iiii --------------------------
	.section	.nv.info._Z8conv_bmmPfS_S_iiii,"",@"SHT_CUDA_INFO"
	.sectionflags	@""
	.align	4


	//----- nvinfo : EIATTR_CUDA_API_VERSION
	.align		4
        /*0000*/ 	.byte	0x04, 0x37
        /*0002*/ 	.short	(.L_25 - .L_24)
.L_24:
        /*0004*/ 	.word	0x00000082


	//----- nvinfo : EIATTR_KPARAM_INFO
	.align		4
.L_25:
        /*0008*/ 	.byte	0x04, 0x17
        /*000a*/ 	.short	(.L_27 - .L_26)
.L_26:
        /*000c*/ 	.word	0x00000000
        /*0010*/ 	.short	0x0006
        /*0012*/ 	.short	0x0024
        /*0014*/ 	.byte	0x00, 0xf0, 0x11, 0x00


	//----- nvinfo : EIATTR_KPARAM_INFO
	.align		4
.L_27:
        /*0018*/ 	.byte	0x04, 0x17
        /*001a*/ 	.short	(.L_29 - .L_28)
.L_28:
        /*001c*/ 	.word	0x00000000
        /*0020*/ 	.short	0x0005
        /*0022*/ 	.short	0x0020
        /*0024*/ 	.byte	0x00, 0xf0, 0x11, 0x00


	//----- nvinfo : EIATTR_KPARAM_INFO
	.align		4
.L_29:
        /*0028*/ 	.byte	0x04, 0x17
        /*002a*/ 	.short	(.L_31 - .L_30)
.L_30:
        /*002c*/ 	.word	0x00000000
        /*0030*/ 	.short	0x0004
        /*0032*/ 	.short	0x001c
        /*0034*/ 	.byte	0x00, 0xf0, 0x11, 0x00


	//----- nvinfo : EIATTR_KPARAM_INFO
	.align		4
.L_31:
        /*0038*/ 	.byte	0x04, 0x17
        /*003a*/ 	.short	(.L_33 - .L_32)
.L_32:
        /*003c*/ 	.word	0x00000000
        /*0040*/ 	.short	0x0003
        /*0042*/ 	.short	0x0018
        /*0044*/ 	.byte	0x00, 0xf0, 0x11, 0x00


	//----- nvinfo : EIATTR_KPARAM_INFO
	.align		4
.L_33:
        /*0048*/ 	.byte	0x04, 0x17
        /*004a*/ 	.short	(.L_35 - .L_34)
.L_34:
        /*004c*/ 	.word	0x00000000
        /*0050*/ 	.short	0x0002
        /*0052*/ 	.short	0x0010
        /*0054*/ 	.byte	0x00, 0xf5, 0x21, 0x00


	//----- nvinfo : EIATTR_KPARAM_INFO
	.align		4
.L_35:
        /*0058*/ 	.byte	0x04, 0x17
        /*005a*/ 	.short	(.L_37 - .L_36)
.L_36:
        /*005c*/ 	.word	0x00000000
        /*0060*/ 	.short	0x0001
        /*0062*/ 	.short	0x0008
        /*0064*/ 	.byte	0x00, 0xf5, 0x21, 0x00


	//----- nvinfo : EIATTR_KPARAM_INFO
	.align		4
.L_37:
        /*0068*/ 	.byte	0x04, 0x17
        /*006a*/ 	.short	(.L_39 - .L_38)
.L_38:
        /*006c*/ 	.word	0x00000000
        /*0070*/ 	.short	0x0000
        /*0072*/ 	.short	0x0000
        /*0074*/ 	.byte	0x00, 0xf5, 0x21, 0x00


	//----- nvinfo : EIATTR_SPARSE_MMA_MASK
	.align		4
.L_39:
        /*0078*/ 	.byte	0x03, 0x50
        /*007a*/ 	.short	0x0000


	//----- nvinfo : EIATTR_MAXREG_COUNT
	.align		4
        /*007c*/ 	.byte	0x03, 0x1b
        /*007e*/ 	.short	0x00ff


	//----- nvinfo : EIATTR_MERCURY_ISA_VERSION
	.align		4
        /*0080*/ 	.byte	0x03, 0x5f
        /*0082*/ 	.short	0x0101


	//----- nvinfo : EIATTR_VRC_CTA_INIT_COUNT
	.align		4
        /*0084*/ 	.byte	0x02, 0x4a
	.zero		1
	.zero		1


	//----- nvinfo : EIATTR_EXIT_INSTR_OFFSETS
	.align		4
        /*0088*/ 	.byte	0x04, 0x1c
        /*008a*/ 	.short	(.L_41 - .L_40)


	//   ....[0]....
.L_40:
        /*008c*/ 	.word	0x00000050


	//   ....[1]....
        /*0090*/ 	.word	0x00000960


	//   ....[2]....
        /*0094*/ 	.word	0x00000d30


	//----- nvinfo : EIATTR_CRS_STACK_SIZE
	.align		4
.L_41:
        /*0098*/ 	.byte	0x04, 0x1e
        /*009a*/ 	.short	(.L_43 - .L_42)
.L_42:
        /*009c*/ 	.word	0x00000000


	//----- nvinfo : EIATTR_CBANK_PARAM_SIZE
	.align		4
.L_43:
        /*00a0*/ 	.byte	0x03, 0x19
        /*00a2*/ 	.short	0x0028


	//----- nvinfo : EIATTR_PARAM_CBANK
	.align		4
        /*00a4*/ 	.byte	0x04, 0x0a
        /*00a6*/ 	.short	(.L_45 - .L_44)
	.align		4
.L_44:
        /*00a8*/ 	.word	index@(.nv.constant0._Z8conv_bmmPfS_S_iiii)
        /*00ac*/ 	.short	0x0380
        /*00ae*/ 	.short	0x0028


	//----- nvinfo : EIATTR_SW_WAR
	.align		4
.L_45:
        /*00b0*/ 	.byte	0x04, 0x36
        /*00b2*/ 	.short	(.L_47 - .L_46)
.L_46:
        /*00b4*/ 	.word	0x00000008
.L_47:


//--------------------- .nv.info._Z12shift_kernelPfS_iiiiiiii --------------------------
	.section	.nv.info._Z12shift_kernelPfS_iiiiiiii,"",@"SHT_CUDA_INFO"
	.sectionflags	@""
	.align	4


	//----- nvinfo : EIATTR_CUDA_API_VERSION
	.align		4
        /*0000*/ 	.byte	0x04, 0x37
        /*0002*/ 	.short	(.L_49 - .L_48)
.L_48:
        /*0004*/ 	.word	0x00000082


	//----- nvinfo : EIATTR_KPARAM_INFO
	.align		4
.L_49:
        /*0008*/ 	.byte	0x04, 0x17
        /*000a*/ 	.short	(.L_51 - .L_50)
.L_50:
        /*000c*/ 	.word	0x00000000
        /*0010*/ 	.short	0x0009
        /*0012*/ 	.short	0x002c
        /*0014*/ 	.byte	0x00, 0xf0, 0x11, 0x00


	//----- nvinfo : EIATTR_KPARAM_INFO
	.align		4
.L_51:
        /*0018*/ 	.byte	0x04, 0x17
        /*001a*/ 	.short	(.L_53 - .L_52)
.L_52:
        /*001c*/ 	.word	0x00000000
        /*0020*/ 	.short	0x0008
        /*0022*/ 	.short	0x0028
        /*0024*/ 	.byte	0x00, 0xf0, 0x11, 0x00


	//----- nvinfo : EIATTR_KPARAM_INFO
	.align		4
.L_53:
        /*0028*/ 	.byte	0x04, 0x17
        /*002a*/ 	.short	(.L_55 - .L_54)
.L_54:
        /*002c*/ 	.word	0x00000000
        /*0030*/ 	.short	0x0007
        /*0032*/ 	.short	0x0024
        /*0034*/ 	.byte	0x00, 0xf0, 0x11, 0x00


	//----- nvinfo : EIATTR_KPARAM_INFO
	.align		4
.L_55:
        /*0038*/ 	.byte	0x04, 0x17
        /*003a*/ 	.short	(.L_57 - .L_56)
.L_56:
        /*003c*/ 	.word	0x00000000
        /*0040*/ 	.short	0x0006
        /*0042*/ 	.short	0x0020
        /*0044*/ 	.byte	0x00, 0xf0, 0x11, 0x00


	//----- nvinfo : EIATTR_KPARAM_INFO
	.align		4
.L_57:
        /*0048*/ 	.byte	0x04, 0x17
        /*004a*/ 	.short	(.L_59 - .L_58)
.L_58:
        /*004c*/ 	.word	0x00000000
        /*0050*/ 	.short	0x0005
        /*0052*/ 	.short	0x001c
        /*0054*/ 	.byte	0x00, 0xf0, 0x11, 0x00


	//----- nvinfo : EIATTR_KPARAM_INFO
	.align		4
.L_59:
        /*0058*/ 	.byte	0x04, 0x17
        /*005a*/ 	.short	(.L_61 - .L_60)
.L_60:
        /*005c*/ 	.word	0x00000000
        /*0060*/ 	.short	0x0004
        /*0062*/ 	.short	0x0018
        /*0064*/ 	.byte	0x00, 0xf0, 0x11, 0x00


	//----- nvinfo : EIATTR_KPARAM_INFO
	.align		4
.L_61:
        /*0068*/ 	.byte	0x04, 0x17
        /*006a*/ 	.short	(.L_63 - .L_62)
.L_62:
        /*006c*/ 	.word	0x00000000
        /*0070*/ 	.short	0x0003
        /*0072*/ 	.short	0x0014
        /*0074*/ 	.byte	0x00, 0xf0, 0x11, 0x00


	//----- nvinfo : EIATTR_KPARAM_INFO
	.align		4
.L_63:
        /*0078*/ 	.byte	0x04, 0x17
        /*007a*/ 	.short	(.L_65 - .L_64)
.L_64:
        /*007c*/ 	.word	0x00000000
        /*0080*/ 	.short	0x0002
        /*0082*/ 	.short	0x0010
        /*0084*/ 	.byte	0x00, 0xf0, 0x11, 0x00


	//----- nvinfo : EIATTR_KPARAM_INFO
	.align		4
.L_65:
        /*0088*/ 	.byte	0x04, 0x17
        /*008a*/ 	.short	(.L_67 - .L_66)
.L_66:
        /*008c*/ 	.word	0x00000000
        /*0090*/ 	.short	0x0001
        /*0092*/ 	.short	0x0008
        /*0094*/ 	.byte	0x00, 0xf5, 0x21, 0x00


	//----- nvinfo : EIATTR_KPARAM_INFO
	.align		4
.L_67:
        /*0098*/ 	.byte	0x04, 0x17
        /*009a*/ 	.short	(.L_69 - .L_68)
.L_68:
        /*009c*/ 	.word	0x00000000
        /*00a0*/ 	.short	0x0000
        /*00a2*/ 	.short	0x0000
        /*00a4*/ 	.byte	0x00, 0xf5, 0x21, 0x00


	//----- nvinfo : EIATTR_SPARSE_MMA_MASK
	.align		4
.L_69:
        /*00a8*/ 	.byte	0x03, 0x50
        /*00aa*/ 	.short	0x0000


	//----- nvinfo : EIATTR_MAXREG_COUNT
	.align		4
        /*00ac*/ 	.byte	0x03, 0x1b
        /*00ae*/ 	.short	0x00ff


	//----- nvinfo : EIATTR_MERCURY_ISA_VERSION
	.align		4
        /*00b0*/ 	.byte	0x03, 0x5f
        /*00b2*/ 	.short	0x0101


	//----- nvinfo : EIATTR_VRC_CTA_INIT_COUNT
	.align		4
        /*00b4*/ 	.byte	0x02, 0x4a
	.zero		1
	.zero		1


	//----- nvinfo : EIATTR_EXIT_INSTR_OFFSETS
	.align		4
        /*00b8*/ 	.byte	0x04, 0x1c
        /*00ba*/ 	.short	(.L_71 - .L_70)


	//   ....[0]....
.L_70:
        /*00bc*/ 	.word	0x000000b0


	//   ....[1]....
        /*00c0*/ 	.word	0x00000180


	//   ....[2]....
        /*00c4*/ 	.word	0x000011c0


	//----- nvinfo : EIATTR_CRS_STACK_SIZE
	.align		4
.L_71:
        /*00c8*/ 	.byte	0x04, 0x1e
        /*00ca*/ 	.short	(.L_73 - .L_72)
.L_72:
        /*00cc*/ 	.word	0x00000000


	//----- nvinfo : EIATTR_CBANK_PARAM_SIZE
	.align		4
.L_73:
        /*00d0*/ 	.byte	0x03, 0x19
        /*00d2*/ 	.short	0x0030


	//----- nvinfo : EIATTR_PARAM_CBANK
	.align		4
        /*00d4*/ 	.byte	0x04, 0x0a
        /*00d6*/ 	.short	(.L_75 - .L_74)
	.align		4
.L_74:
        /*00d8*/ 	.word	index@(.nv.constant0._Z12shift_kernelPfS_iiiiiiii)
        /*00dc*/ 	.short	0x0380
        /*00de*/ 	.short	0x0030


	//----- nvinfo : EIATTR_SW_WAR
	.align		4
.L_75:
        /*00e0*/ 	.byte	0x04, 0x36
        /*00e2*/ 	.short	(.L_77 - .L_76)
.L_76:
        /*00e4*/ 	.word	0x00000008
.L_77:


//--------------------- .nv.info._Z10bmm_kernelPfS_S_iiii --------------------------
	.section	.nv.info._Z10bmm_kernelPfS_S_iiii,"",@"SHT_CUDA_INFO"
	.sectionflags	@""
	.align	4


	//----- nvinfo : EIATTR_CUDA_API_VERSION
	.align		4
        /*0000*/ 	.byte	0x04, 0x37
        /*0002*/ 	.short	(.L_79 - .L_78)
.L_78:
        /*0004*/ 	.word	0x00000082


	//----- nvinfo : EIATTR_KPARAM_INFO
	.align		4
.L_79:
        /*0008*/ 	.byte	0x04, 0x17
        /*000a*/ 	.short	(.L_81 - .L_80)
.L_80:
        /*000c*/ 	.word	0x00000000
        /*0010*/ 	.short	0x0006
        /*0012*/ 	.short	0x0024
        /*0014*/ 	.byte	0x00, 0xf0, 0x11, 0x00


	//----- nvinfo : EIATTR_KPARAM_INFO
	.align		4
.L_81:
        /*0018*/ 	.byte	0x04, 0x17
        /*001a*/ 	.short	(.L_83 - .L_82)
.L_82:
        /*001c*/ 	.word	0x00000000
        /*0020*/ 	.short	0x0005
        /*0022*/ 	.short	0x0020
        /*0024*/ 	.byte	0x00, 0xf0, 0x11, 0x00


	//----- nvinfo : EIATTR_KPARAM_INFO
	.align		4
.L_83:
        /*0028*/ 	.byte	0x04, 0x17
        /*002a*/ 	.short	(.L_85 - .L_84)
.L_84:
        /*002c*/ 	.word	0x00000000
        /*0030*/ 	.short	0x0004
        /*0032*/ 	.short	0x001c
        /*0034*/ 	.byte	0x00, 0xf0, 0x11, 0x00


	//----- nvinfo : EIATTR_KPARAM_INFO
	.align		4
.L_85:
        /*0038*/ 	.byte	0x04, 0x17
        /*003a*/ 	.short	(.L_87 - .L_86)
.L_86:
        /*003c*/ 	.word	0x00000000
        /*0040*/ 	.short	0x0003
        /*0042*/ 	.short	0x0018
        /*0044*/ 	.byte	0x00, 0xf0, 0x11, 0x00


	//----- nvinfo : EIATTR_KPARAM_INFO
	.align		4
.L_87:
        /*0048*/ 	.byte	0x04, 0x17
        /*004a*/ 	.short	(.L_89 - .L_88)
.L_88:
        /*004c*/ 	.word	0x00000000
        /*0050*/ 	.short	0x0002
        /*0052*/ 	.short	0x0010
        /*0054*/ 	.byte	0x00, 0xf5, 0x21, 0x00


	//----- nvinfo : EIATTR_KPARAM_INFO
	.align		4
.L_89:
        /*0058*/ 	.byte	0x04, 0x17
        /*005a*/ 	.short	(.L_91 - .L_90)
.L_90:
        /*005c*/ 	.word	0x00000000
        /*0060*/ 	.short	0x0001
        /*0062*/ 	.short	0x0008
        /*0064*/ 	.byte	0x00, 0xf5, 0x21, 0x00


	//----- nvinfo : EIATTR_KPARAM_INFO
	.align		4
.L_91:
        /*0068*/ 	.byte	0x04, 0x17
        /*006a*/ 	.short	(.L_93 - .L_92)
.L_92:
        /*006c*/ 	.word	0x00000000
        /*0070*/ 	.short	0x0000
        /*0072*/ 	.short	0x0000
        /*0074*/ 	.byte	0x00, 0xf5, 0x21, 0x00


	//----- nvinfo : EIATTR_SPARSE_MMA_MASK
	.align		4
.L_93:
        /*0078*/ 	.byte	0x03, 0x50
        /*007a*/ 	.short	0x0000


	//----- nvinfo : EIATTR_MAXREG_COUNT
	.align		4
        /*007c*/ 	.byte	0x03, 0x1b
        /*007e*/ 	.short	0x00ff


	//----- nvinfo : EIATTR_MERCURY_ISA_VERSION
	.align		4
        /*0080*/ 	.byte	0x03, 0x5f
        /*0082*/ 	.short	0x0101


	//----- nvinfo : EIATTR_VRC_CTA_INIT_COUNT
	.align		4
        /*0084*/ 	.byte	0x02, 0x4a
	.zero		1
	.zero		1


	//----- nvinfo : EIATTR_EXIT_INSTR_OFFSETS
	.align		4
        /*0088*/ 	.byte	0x04, 0x1c
        /*008a*/ 	.short	(.L_95 - .L_94)


	//   ....[0]....
.L_94:
        /*008c*/ 	.word	0x00000050


	//   ....[1]....
        /*0090*/ 	.word	0x000009b0


	//   ....[2]....
        /*0094*/ 	.word	0x00000db0


	//----- nvinfo : EIATTR_CRS_STACK_SIZE
	.align		4
.L_95:
        /*0098*/ 	.byte	0x04, 0x1e
        /*009a*/ 	.short	(.L_97 - .L_96)
.L_96:
        /*009c*/ 	.word	0x00000000


	//----- nvinfo : EIATTR_CBANK_PARAM_SIZE
	.align		4
.L_97:
        /*00a0*/ 	.byte	0x03, 0x19
        /*00a2*/ 	.short	0x0028


	//----- nvinfo : EIATTR_PARAM_CBANK
	.align		4
        /*00a4*/ 	.byte	0x04, 0x0a
        /*00a6*/ 	.short	(.L_99 - .L_98)
	.align		4
.L_98:
        /*00a8*/ 	.word	index@(.nv.constant0._Z10bmm_kernelPfS_S_iiii)
        /*00ac*/ 	.short	0x0380
        /*00ae*/ 	.short	0x0028


	//----- nvinfo : EIATTR_SW_WAR
	.align		4
.L_99:
        /*00b0*/ 	.byte	0x04, 0x36
        /*00b2*/ 	.short	(.L_101 - .L_100)
.L_100:
        /*00b4*/ 	.word	0x00000008
.L_101:


//--------------------- .nv.info._Z17vector_add_kernelPfS_S_i --------------------------
	.section	.nv.info._Z17vector_add_kernelPfS_S_i,"",@"SHT_CUDA_INFO"
	.sectionflags	@""
	.align	4


	//----- nvinfo : EIATTR_CUDA_API_VERSION
	.align		4
        /*0000*/ 	.byte	0x04, 0x37
        /*0002*/ 	.short	(.L_103 - .L_102)
.L_102:
        /*0004*/ 	.word	0x00000082


	//----- nvinfo : EIATTR_KPARAM_INFO
	.align		4
.L_103:
        /*0008*/ 	.byte	0x04, 0x17
        /*000a*/ 	.short	(.L_105 - .L_104)
.L_104:
        /*000c*/ 	.word	0x00000000
        /*0010*/ 	.short	0x0003
        /*0012*/ 	.short	0x0018
        /*0014*/ 	.byte	0x00, 0xf0, 0x11, 0x00


	//----- nvinfo : EIATTR_KPARAM_INFO
	.align		4
.L_105:
        /*0018*/ 	.byte	0x04, 0x17
        /*001a*/ 	.short	(.L_107 - .L_106)
.L_106:
        /*001c*/ 	.word	0x00000000
        /*0020*/ 	.short	0x0002
        /*0022*/ 	.short	0x0010
        /*0024*/ 	.byte	0x00, 0xf5, 0x21, 0x00


	//----- nvinfo : EIATTR_KPARAM_INFO
	.align		4
.L_107:
        /*0028*/ 	.byte	0x04, 0x17
        /*002a*/ 	.short	(.L_109 - .L_108)
.L_108:
        /*002c*/ 	.word	0x00000000
        /*0030*/ 	.short	0x0001
        /*0032*/ 	.short	0x0008
        /*0034*/ 	.byte	0x00, 0xf5, 0x21, 0x00


	//----- nvinfo : EIATTR_KPARAM_INFO
	.align		4
.L_109:
        /*0038*/ 	.byte	0x04, 0x17
        /*003a*/ 	.short	(.L_111 - .L_110)
.L_110:
        /*003c*/ 	.word	0x00000000
        /*0040*/ 	.short	0x0000
        /*0042*/ 	.short	0x0000
        /*0044*/ 	.byte	0x00, 0xf5, 0x21, 0x00


	//----- nvinfo : EIATTR_SPARSE_MMA_MASK
	.align		4
.L_111:
        /*0048*/ 	.byte	0x03, 0x50
        /*004a*/ 	.short	0x0000


	//----- nvinfo : EIATTR_MAXREG_COUNT
	.align		4
        /*004c*/ 	.byte	0x03, 0x1b
        /*004e*/ 	.short	0x00ff


	//----- nvinfo : EIATTR_MERCURY_ISA_VERSION
	.align		4
        /*0050*/ 	.byte	0x03, 0x5f
        /*0052*/ 	.short	0x0101


	//----- nvinfo : EIATTR_VRC_CTA_INIT_COUNT
	.align		4
        /*0054*/ 	.byte	0x02, 0x4a
	.zero		1
	.zero		1


	//----- nvinfo : EIATTR_EXIT_INSTR_OFFSETS
	.align		4
        /*0058*/ 	.byte	0x04, 0x1c
        /*005a*/ 	.short	(.L_113 - .L_112)


	//   ....[0]....
.L_112:
        /*005c*/ 	.word	0x00000070


	//   ....[1]....
        /*0060*/ 	.word	0x00000130


	//----- nvinfo : EIATTR_CBANK_PARAM_SIZE
	.align		4
.L_113:
        /*0064*/ 	.byte	0x03, 0x19
        /*0066*/ 	.short	0x001c


	//----- nvinfo : EIATTR_PARAM_CBANK
	.align		4
        /*0068*/ 	.byte	0x04, 0x0a
        /*006a*/ 	.short	(.L_115 - .L_114)
	.align		4
.L_114:
        /*006c*/ 	.word	index@(.nv.constant0._Z17vector_add_kernelPfS_S_i)
        /*0070*/ 	.short	0x0380
        /*0072*/ 	.short	0x001c


	//----- nvinfo : EIATTR_SW_WAR
	.align		4
.L_115:
        /*0074*/ 	.byte	0x04, 0x36
        /*0076*/ 	.short	(.L_117 - .L_116)
.L_116:
        /*0078*/ 	.word	0x00000008
.L_117:


//--------------------- .nv.callgraph             --------------------------
	.section	.nv.callgraph,"",@"SHT_CUDA_CALLGRAPH"
	.align	4
	.sectionentsize	8
	.align		4
        /*0000*/ 	.word	0x00000000
	.align		4
        /*0004*/ 	.word	0xffffffff
	.align		4
        /*0008*/ 	.word	0x00000000
	.align		4
        /*000c*/ 	.word	0xfffffffe
	.align		4
        /*0010*/ 	.word	0x00000000
	.align		4
        /*0014*/ 	.word	0xfffffffd
	.align		4
        /*0018*/ 	.word	0x00000000
	.align		4
        /*001c*/ 	.word	0xfffffffc


//--------------------- .text._Z8conv_bmmPfS_S_iiii --------------------------
	.section	.text._Z8conv_bmmPfS_S_iiii,"ax",@progbits
	.align	128
        .global         _Z8conv_bmmPfS_S_iiii
        .type           _Z8conv_bmmPfS_S_iiii,@function
        .size           _Z8conv_bmmPfS_S_iiii,(.L_x_43 - _Z8conv_bmmPfS_S_iiii)
        .other          _Z8conv_bmmPfS_S_iiii,@"STO_CUDA_ENTRY STV_DEFAULT"
_Z8conv_bmmPfS_S_iiii:
.text._Z8conv_bmmPfS_S_iiii:
[----:B------:R-:W-:Y:S01]  /*0000*/  LDC R1, c[0x0][0x37c] ;  /* 0x0000df00ff017b82 */ /* 0x000fe20000000800 */
[----:B------:R-:W0:Y:S07]  /*0010*/  S2R R10, SR_TID.X ;  /* 0x00000000000a7919 */ /* 0x000e2e0000002100 */
[----:B------:R-:W1:Y:S01]  /*0020*/  LDC R5, c[0x0][0x39c] ;  /* 0x0000e700ff057b82 */ /* 0x000e620000000800 */
[----:B0-----:R-:W-:-:S04]  /*0030*/  SHF.L.U32 R10, R10, 0x6, RZ ;  /* 0x000000060a0a7819 */ /* 0x001fc800000006ff */
[----:B-1----:R-:W-:-:S13]  /*0040*/  ISETP.GE.AND P0, PT, R10, R5, PT ;  /* 0x000000050a00720c */ /* 0x002fda0003f06270 */
[----:B------:R-:W-:Y:S05]  /*0050*/  @P0 EXIT ;  /* 0x000000000000094d */ /* 0x000fea0003800000 */
[----:B------:R-:W0:Y:S01]  /*0060*/  LDC.64 R2, c[0x0][0x3a0] ;  /* 0x0000e800ff027b82 */ /* 0x000e220000000a00 */
[----:B------:R-:W1:Y:S01]  /*0070*/  S2R R8, SR_TID.Y ;  /* 0x0000000000087919 */ /* 0x000e620000002200 */
[----:B------:R-:W2:Y:S01]  /*0080*/  LDCU.64 UR4, c[0x0][0x358] ;  /* 0x00006b00ff0477ac */ /* 0x000ea20008000a00 */
[----:B------:R-:W-:-:S05]  /*0090*/  VIADDMNMX.U32 R5, R10, 0x40, R5, PT ;  /* 0x000000400a057846 */ /* 0x000fca0003800005 */
[----:B------:R-:W3:Y:S01]  /*00a0*/  S2UR UR6, SR_CTAID.X ;  /* 0x00000000000679c3 */ /* 0x000ee20000002500 */
[----:B0-----:R-:W-:Y:S02]  /*00b0*/  ISETP.GE.AND P0, PT, R2, 0x1, PT ;  /* 0x000000010200780c */ /* 0x001fe40003f06270 */
[----:B-1----:R-:W-:-:S04]  /*00c0*/  SHF.L.U32 R8, R8, 0x6, RZ ;  /* 0x0000000608087819 */ /* 0x002fc800000006ff */
[----:B------:R-:W-:-:S07]  /*00d0*/  VIADDMNMX R6, R8, 0x40, R3, PT ;  /* 0x0000004008067846 */ /* 0x000fce0003800103 */
[----:B--23--:R-:W-:Y:S05]  /*00e0*/  @!P0 BRA `(.L_x_0) ;  /* 0x0000000800208947 */ /* 0x00cfea0003800000 */
[----:B------:R-:W-:-:S07]  /*00f0*/  LOP3.LUT R4, R2, 0x7, RZ, 0xc0, !PT ;  /* 0x0000000702047812 */ /* 0x000fce00078ec0ff */
.L_x_8:
[----:B0-----:R-:W0:Y:S01]  /*0100*/  LDCU UR7, c[0x0][0x3a4] ;  /* 0x00007480ff0777ac */ /* 0x001e220008000800 */
[----:B------:R-:W-:Y:S01]  /*0110*/  BSSY.RECONVERGENT B0, `(.L_x_1) ;  /* 0x0000081000007945 */ /* 0x000fe20003800200 */
[----:B0-----:R-:W-:-:S13]  /*0120*/  ISETP.GE.AND P0, PT, R8, UR7, PT ;  /* 0x0000000708007c0c */ /* 0x001fda000bf06270 */
[----:B------:R-:W-:Y:S05]  /*0130*/  @P0 BRA `(.L_x_2) ;  /* 0x0000000400f80947 */ /* 0x000fea0003800000 */
[----:B------:R-:W0:Y:S01]  /*0140*/  LDC R3, c[0x0][0x39c] ;  /* 0x0000e700ff037b82 */ /* 0x000e220000000800 */
[----:B------:R-:W1:Y:S01]  /*0150*/  LDCU UR7, c[0x0][0x3a0] ;  /* 0x00007400ff0777ac */ /* 0x000e620008000800 */
[----:B0-----:R-:W-:Y:S01]  /*0160*/  IMAD R2, R3, UR6, R10 ;  /* 0x0000000603027c24 */ /* 0x001fe2000f8e020a */
[----:B------:R-:W-:-:S03]  /*0170*/  MOV R3, R8 ;  /* 0x0000000800037202 */ /* 0x000fc60000000f00 */
[----:B-1----:R-:W-:-:S07]  /*0180*/  IMAD R2, R2, UR7, RZ ;  /* 0x0000000702027c24 */ /* 0x002fce000f8e02ff */
.L_x_7:
[----:B0-----:R-:W0:Y:S01]  /*0190*/  LDC R0, c[0x0][0x3a0] ;  /* 0x0000e800ff007b82 */ /* 0x001e220000000800 */
[----:B------:R-:W-:Y:S01]  /*01a0*/  HFMA2 R7, -RZ, RZ, 0, 0 ;  /* 0x00000000ff077431 */ /* 0x000fe200000001ff */
[----:B------:R-:W-:Y:S02]  /*01b0*/  MOV R14, RZ ;  /* 0x000000ff000e7202 */ /* 0x000fe40000000f00 */
[----:B0-----:R-:W-:-:S13]  /*01c0*/  ISETP.GE.U32.AND P0, PT, R0, 0x8, PT ;  /* 0x000000080000780c */ /* 0x001fda0003f06070 */
[----:B------:R-:W-:Y:S05]  /*01d0*/  @!P0 BRA `(.L_x_3) ;  /* 0x0000000000b88947 */ /* 0x000fea0003800000 */
[----:B------:R-:W-:Y:S02]  /*01e0*/  LOP3.LUT R7, R0, 0x7ffffff8, RZ, 0xc0, !PT ;  /* 0x7ffffff800077812 */ /* 0x000fe400078ec0ff */
[----:B------:R-:W-:Y:S02]  /*01f0*/  MOV R14, RZ ;  /* 0x000000ff000e7202 */ /* 0x000fe40000000f00 */
[----:B------:R-:W-:Y:S02]  /*0200*/  MOV R9, R2 ;  /* 0x0000000200097202 */ /* 0x000fe40000000f00 */
[----:B------:R-:W-:Y:S02]  /*0210*/  MOV R11, R3 ;  /* 0x00000003000b7202 */ /* 0x000fe40000000f00 */
[----:B------:R-:W-:-:S07]  /*0220*/  IADD3 R20, PT, PT, -R7, RZ, RZ ;  /* 0x000000ff07147210 */ /* 0x000fce0007ffe1ff */
.L_x_4:
[----:B------:R-:W0:Y:S08]  /*0230*/  LDC.64 R12, c[0x0][0x380] ;  /* 0x0000e000ff0c7b82 */ /* 0x000e300000000a00 */
[----:B------:R-:W1:Y:S08]  /*0240*/  LDC.64 R22, c[0x0][0x388] ;  /* 0x0000e200ff167b82 */ /* 0x000e700000000a00 */
[----:B------:R-:W2:Y:S01]  /*0250*/  LDC R21, c[0x0][0x3a4] ;  /* 0x0000e900ff157b82 */ /* 0x000ea20000000800 */
[----:B0-----:R-:W-:-:S05]  /*0260*/  IMAD.WIDE R12, R9, 0x4, R12 ;  /* 0x00000004090c7825 */ /* 0x001fca00078e020c */
[----:B------:R-:W3:Y:S01]  /*0270*/  LDG.E R15, desc[UR4][R12.64] ;  /* 0x000000040c0f7981 */ /* 0x000ee2000c1e1900 */
[----:B-1----:R-:W-:-:S03]  /*0280*/  IMAD.WIDE R22, R11, 0x4, R22 ;  /* 0x000000040b167825 */ /* 0x002fc600078e0216 */
[----:B------:R-:W4:Y:S04]  /*0290*/  LDG.E R18, desc[UR4][R12.64+0x4] ;  /* 0x000004040c127981 */ /* 0x000f28000c1e1900 */
[----:B------:R2:W3:Y:S04]  /*02a0*/  LDG.E R28, desc[UR4][R22.64] ;  /* 0x00000004161c7981 */ /* 0x0004e8000c1e1900 */
[----:B------:R-:W5:Y:S01]  /*02b0*/  LDG.E R26, desc[UR4][R12.64+0x8] ;  /* 0x000008040c1a7981 */ /* 0x000f62000c1e1900 */
[----:B--2---:R-:W-:-:S05]  /*02c0*/  IMAD.WIDE R22, R21, 0x4, R22 ;  /* 0x0000000415167825 */ /* 0x004fca00078e0216 */
[----:B------:R-:W4:Y:S01]  /*02d0*/  LDG.E R19, desc[UR4][R22.64] ;  /* 0x0000000416137981 */ /* 0x000f22000c1e1900 */
[----:B------:R-:W-:-:S05]  /*02e0*/  IMAD.WIDE R24, R21, 0x4, R22 ;  /* 0x0000000415187825 */ /* 0x000fca00078e0216 */
[----:B------:R-:W5:Y:S01]  /*02f0*/  LDG.E R27, desc[UR4][R24.64] ;  /* 0x00000004181b7981 */ /* 0x000f62000c1e1900 */
[----:B------:R-:W-:-:S03]  /*0300*/  IMAD.WIDE R16, R21, 0x4, R24 ;  /* 0x0000000415107825 */ /* 0x000fc600078e0218 */
[----:B------:R-:W2:Y:S01]  /*0310*/  LDG.E R25, desc[UR4][R12.64+0x14] ;  /* 0x000014040c197981 */ /* 0x000ea2000c1e1900 */
[----:B---3--:R-:W-:Y:S01]  /*0320*/  FFMA R29, R15, R28, R14 ;  /* 0x0000001c0f1d7223 */ /* 0x008fe2000000000e */
[C---:B------:R-:W-:Y:S02]  /*0330*/  IMAD.WIDE R14, R21.reuse, 0x4, R16 ;  /* 0x00000004150e7825 */ /* 0x040fe400078e0210 */
[----:B------:R4:W3:Y:S02]  /*0340*/  LDG.E R28, desc[UR4][R16.64] ;  /* 0x00000004101c7981 */ /* 0x0008e4000c1e1900 */
[----:B----4-:R-:W-:Y:S01]  /*0350*/  FFMA R17, R18, R19, R29 ;  /* 0x0000001312117223 */ /* 0x010fe2000000001d */
[C---:B------:R-:W-:Y:S01]  /*0360*/  IMAD.WIDE R18, R21.reuse, 0x4, R14 ;  /* 0x0000000415127825 */ /* 0x040fe200078e020e */
[----:B------:R-:W3:Y:S03]  /*0370*/  LDG.E R29, desc[UR4][R12.64+0xc] ;  /* 0x00000c040c1d7981 */ /* 0x000ee6000c1e1900 */
[----:B-----5:R-:W-:Y:S01]  /*0380*/  FFMA R26, R26, R27, R17 ;  /* 0x0000001b1a1a7223 */ /* 0x020fe20000000011 */
[----:B------:R-:W4:Y:S01]  /*0390*/  LDG.E R14, desc[UR4][R14.64] ;  /* 0x000000040e0e7981 */ /* 0x000f22000c1e1900 */
[----:B------:R-:W-:-:S03]  /*03a0*/  IMAD.WIDE R22, R21, 0x4, R18 ;  /* 0x0000000415167825 */ /* 0x000fc600078e0212 */
[----:B------:R-:W4:Y:S04]  /*03b0*/  LDG.E R27, desc[UR4][R12.64+0x10] ;  /* 0x000010040c1b7981 */ /* 0x000f28000c1e1900 */
[----:B------:R-:W2:Y:S01]  /*03c0*/  LDG.E R18, desc[UR4][R18.64] ;  /* 0x0000000412127981 */ /* 0x000ea2000c1e1900 */
[----:B------:R-:W-:-:S03]  /*03d0*/  IMAD.WIDE R16, R21, 0x4, R22 ;  /* 0x0000000415107825 */ /* 0x000fc600078e0216 */
[----:B------:R-:W5:Y:S04]  /*03e0*/  LDG.E R24, desc[UR4][R22.64] ;  /* 0x0000000416187981 */ /* 0x000f68000c1e1900 */
[----:B------:R-:W5:Y:S04]  /*03f0*/  LDG.E R15, desc[UR4][R12.64+0x18] ;  /* 0x000018040c0f7981 */ /* 0x000f68000c1e1900 */
[----:B------:R-:W5:Y:S04]  /*0400*/  LDG.E R19, desc[UR4][R12.64+0x1c] ;  /* 0x00001c040c137981 */ /* 0x000f68000c1e1900 */
[----:B------:R-:W5:Y:S01]  /*0410*/  LDG.E R16, desc[UR4][R16.64] ;  /* 0x0000000410107981 */ /* 0x000f62000c1e1900 */
[----:B------:R-:W-:-:S04]  /*0420*/  IADD3 R20, PT, PT, R20, 0x8, RZ ;  /* 0x0000000814147810 */ /* 0x000fc80007ffe0ff */
[----:B------:R-:W-:Y:S02]  /*0430*/  ISETP.NE.AND P0, PT, R20, RZ, PT ;  /* 0x000000ff1400720c */ /* 0x000fe40003f05270 */
[----:B------:R-:W-:Y:S02]  /*0440*/  LEA R11, R21, R11, 0x3 ;  /* 0x0000000b150b7211 */ /* 0x000fe400078e18ff */
[----:B------:R-:W-:Y:S01]  /*0450*/  IADD3 R9, PT, PT, R9, 0x8, RZ ;  /* 0x0000000809097810 */ /* 0x000fe20007ffe0ff */
[----:B---3--:R-:W-:-:S04]  /*0460*/  FFMA R26, R29, R28, R26 ;  /* 0x0000001c1d1a7223 */ /* 0x008fc8000000001a */
[----:B----4-:R-:W-:-:S04]  /*0470*/  FFMA R14, R27, R14, R26 ;  /* 0x0000000e1b0e7223 */ /* 0x010fc8000000001a */
[----:B--2---:R-:W-:-:S04]  /*0480*/  FFMA R14, R25, R18, R14 ;  /* 0x00000012190e7223 */ /* 0x004fc8000000000e */
[----:B-----5:R-:W-:-:S04]  /*0490*/  FFMA R14, R15, R24, R14 ;  /* 0x000000180f0e7223 */ /* 0x020fc8000000000e */
[----:B------:R-:W-:Y:S01]  /*04a0*/  FFMA R14, R19, R16, R14 ;  /* 0x00000010130e7223 */ /* 0x000fe2000000000e */
[----:B------:R-:W-:Y:S06]  /*04b0*/  @P0 BRA `(.L_x_4) ;  /* 0xfffffffc005c0947 */ /* 0x000fec000383ffff */
.L_x_3:
[----:B------:R-:W-:-:S13]  /*04c0*/  ISETP.NE.AND P0, PT, R4, RZ, PT ;  /* 0x000000ff0400720c */ /* 0x000fda0003f05270 */
[----:B------:R-:W-:Y:S05]  /*04d0*/  @!P0 BRA `(.L_x_5) ;  /* 0x0000000000e08947 */ /* 0x000fea0003800000 */
[----:B------:R-:W-:Y:S02]  /*04e0*/  IADD3 R9, PT, PT, R4, -0x1, RZ ;  /* 0xffffffff04097810 */ /* 0x000fe40007ffe0ff */
[----:B------:R-:W-:Y:S02]  /*04f0*/  LOP3.LUT P1, R15, R0, 0x3, RZ, 0xc0, !PT ;  /* 0x00000003000f7812 */ /* 0x000fe4000782c0ff */
[----:B------:R-:W-:-:S13]  /*0500*/  ISETP.GE.U32.AND P0, PT, R9, 0x3, PT ;  /* 0x000000030900780c */ /* 0x000fda0003f06070 */
[----:B------:R-:W-:Y:S05]  /*0510*/  @!P0 BRA `(.L_x_6) ;  /* 0x00000000005c8947 */ /* 0x000fea0003800000 */
[----:B------:R-:W0:Y:S01]  /*0520*/  LDC R23, c[0x0][0x3a4] ;  /* 0x0000e900ff177b82 */ /* 0x000e220000000800 */
[----:B------:R-:W-:-:S07]  /*0530*/  IADD3 R9, PT, PT, R2, R7, RZ ;  /* 0x0000000702097210 */ /* 0x000fce0007ffe0ff */
[----:B------:R-:W1:Y:S08]  /*0540*/  LDC.64 R16, c[0x0][0x388] ;  /* 0x0000e200ff107b82 */ /* 0x000e700000000a00 */
[----:B------:R-:W2:Y:S01]  /*0550*/  LDC.64 R12, c[0x0][0x380] ;  /* 0x0000e000ff0c7b82 */ /* 0x000ea20000000a00 */
[----:B0-----:R-:W-:-:S04]  /*0560*/  IMAD R11, R7, R23, R3 ;  /* 0x00000017070b7224 */ /* 0x001fc800078e0203 */
[----:B-1----:R-:W-:-:S04]  /*0570*/  IMAD.WIDE R16, R11, 0x4, R16 ;  /* 0x000000040b107825 */ /* 0x002fc800078e0210 */
[----:B------:R-:W-:Y:S02]  /*0580*/  IMAD.WIDE R18, R23, 0x4, R16 ;  /* 0x0000000417127825 */ /* 0x000fe400078e0210 */
[----:B------:R-:W3:Y:S02]  /*0590*/  LDG.E R16, desc[UR4][R16.64] ;  /* 0x0000000410107981 */ /* 0x000ee4000c1e1900 */
[----:B--2---:R-:W-:-:S04]  /*05a0*/  IMAD.WIDE R12, R9, 0x4, R12 ;  /* 0x00000004090c7825 */ /* 0x004fc800078e020c */
[C---:B------:R-:W-:Y:S01]  /*05b0*/  IMAD.WIDE R20, R23.reuse, 0x4, R18 ;  /* 0x0000000417147825 */ /* 0x040fe200078e0212 */
[----:B------:R-:W3:Y:S04]  /*05c0*/  LDG.E R9, desc[UR4][R12.64] ;  /* 0x000000040c097981 */ /* 0x000ee8000c1e1900 */
[----:B------:R-:W2:Y:S01]  /*05d0*/  LDG.E R18, desc[UR4][R18.64] ;  /* 0x0000000412127981 */ /* 0x000ea2000c1e1900 */
[----:B------:R-:W-:-:S03]  /*05e0*/  IMAD.WIDE R22, R23, 0x4, R20 ;  /* 0x0000000417167825 */ /* 0x000fc600078e0214 */
[----:B------:R-:W2:Y:S04]  /*05f0*/  LDG.E R24, desc[UR4][R12.64+0x4] ;  /* 0x000004040c187981 */ /* 0x000ea8000c1e1900 */
[----:B------:R-:W4:Y:S04]  /*0600*/  LDG.E R11, desc[UR4][R20.64] ;  /* 0x00000004140b7981 */ /* 0x000f28000c1e1900 */
[----:B------:R-:W4:Y:S04]  /*0610*/  LDG.E R26, desc[UR4][R12.64+0x8] ;  /* 0x000008040c1a7981 */ /* 0x000f28000c1e1900 */
[----:B------:R-:W5:Y:S04]  /*0620*/  LDG.E R28, desc[UR4][R12.64+0xc] ;  /* 0x00000c040c1c7981 */ /* 0x000f68000c1e1900 */
[----:B------:R-:W5:Y:S01]  /*0630*/  LDG.E R22, desc[UR4][R22.64] ;  /* 0x0000000416167981 */ /* 0x000f62000c1e1900 */
[----:B------:R-:W-:Y:S01]  /*0640*/  IADD3 R7, PT, PT, R7, 0x4, RZ ;  /* 0x0000000407077810 */ /* 0x000fe20007ffe0ff */
[----:B---3--:R-:W-:-:S04]  /*0650*/  FFMA R9, R9, R16, R14 ;  /* 0x0000001009097223 */ /* 0x008fc8000000000e */
[----:B--2---:R-:W-:-:S04]  /*0660*/  FFMA R9, R24, R18, R9 ;  /* 0x0000001218097223 */ /* 0x004fc80000000009 */
[----:B----4-:R-:W-:-:S04]  /*0670*/  FFMA R9, R26, R11, R9 ;  /* 0x0000000b1a097223 */ /* 0x010fc80000000009 */
[----:B-----5:R-:W-:-:S07]  /*0680*/  FFMA R14, R28, R22, R9 ;  /* 0x000000161c0e7223 */ /* 0x020fce0000000009 */
.L_x_6:
[----:B------:R-:W-:Y:S05]  /*0690*/  @!P1 BRA `(.L_x_5) ;  /* 0x0000000000709947 */ /* 0x000fea0003800000 */
[----:B------:R-:W-:Y:S01]  /*06a0*/  ISETP.NE.AND P0, PT, R15, 0x1, PT ;  /* 0x000000010f00780c */ /* 0x000fe20003f05270 */
[----:B------:R-:W0:Y:S01]  /*06b0*/  LDC.64 R20, c[0x0][0x388] ;  /* 0x0000e200ff147b82 */ /* 0x000e220000000a00 */
[----:B------:R-:W-:-:S04]  /*06c0*/  LOP3.LUT R0, R0, 0x1, RZ, 0xc0, !PT ;  /* 0x0000000100007812 */ /* 0x000fc800078ec0ff */
[----:B------:R-:W-:-:S03]  /*06d0*/  ISETP.NE.U32.AND P1, PT, R0, 0x1, PT ;  /* 0x000000010000780c */ /* 0x000fc60003f25070 */
[----:B------:R-:W1:Y:S04]  /*06e0*/  LDC.64 R18, c[0x0][0x380] ;  /* 0x0000e000ff127b82 */ /* 0x000e680000000a00 */
[----:B------:R-:W-:-:S04]  /*06f0*/  @P0 IADD3 R9, PT, PT, R2, R7, RZ ;  /* 0x0000000702090210 */ /* 0x000fc80007ffe0ff */
[----:B------:R-:W2:Y:S08]  /*0700*/  @P0 LDC R22, c[0x0][0x3a4] ;  /* 0x0000e900ff160b82 */ /* 0x000eb00000000800 */
[----:B------:R-:W3:Y:S08]  /*0710*/  @!P1 LDC R0, c[0x0][0x3a4] ;  /* 0x0000e900ff009b82 */ /* 0x000ef00000000800 */
[----:B------:R-:W4:Y:S01]  /*0720*/  LDC.64 R12, c[0x0][0x380] ;  /* 0x0000e000ff0c7b82 */ /* 0x000f220000000a00 */
[----:B-1----:R-:W-:-:S05]  /*0730*/  @P0 IMAD.WIDE R18, R9, 0x4, R18 ;  /* 0x0000000409120825 */ /* 0x002fca00078e0212 */
[----:B------:R-:W5:Y:S02]  /*0740*/  @P0 LDG.E R15, desc[UR4][R18.64] ;  /* 0x00000004120f0981 */ /* 0x000f64000c1e1900 */
[----:B------:R-:W1:Y:S01]  /*0750*/  LDC.64 R16, c[0x0][0x388] ;  /* 0x0000e200ff107b82 */ /* 0x000e620000000a00 */
[C---:B--2---:R-:W-:Y:S01]  /*0760*/  @P0 IMAD R11, R7.reuse, R22, R3 ;  /* 0x00000016070b0224 */ /* 0x044fe200078e0203 */
[----:B------:R-:W-:-:S03]  /*0770*/  @P0 IADD3 R7, PT, PT, R7, 0x2, RZ ;  /* 0x0000000207070810 */ /* 0x000fc60007ffe0ff */
[----:B0-----:R-:W-:Y:S01]  /*0780*/  @P0 IMAD.WIDE R20, R11, 0x4, R20 ;  /* 0x000000040b140825 */ /* 0x001fe200078e0214 */
[----:B------:R-:W-:-:S03]  /*0790*/  @!P1 IADD3 R11, PT, PT, R2, R7, RZ ;  /* 0x00000007020b9210 */ /* 0x000fc60007ffe0ff */
[----:B---3--:R-:W-:Y:S01]  /*07a0*/  @!P1 IMAD R7, R7, R0, R3 ;  /* 0x0000000007079224 */ /* 0x008fe200078e0203 */
[----:B------:R-:W5:Y:S01]  /*07b0*/  @P0 LDG.E R9, desc[UR4][R20.64] ;  /* 0x0000000414090981 */ /* 0x000f62000c1e1900 */
[----:B------:R-:W-:-:S03]  /*07c0*/  @P0 IMAD.WIDE R22, R22, 0x4, R20 ;  /* 0x0000000416160825 */ /* 0x000fc600078e0214 */
[----:B------:R-:W2:Y:S01]  /*07d0*/  @P0 LDG.E R0, desc[UR4][R18.64+0x4] ;  /* 0x0000040412000981 */ /* 0x000ea2000c1e1900 */
[----:B----4-:R-:W-:-:S03]  /*07e0*/  @!P1 IMAD.WIDE R12, R11, 0x4, R12 ;  /* 0x000000040b0c9825 */ /* 0x010fc600078e020c */
[----:B------:R-:W2:Y:S04]  /*07f0*/  @P0 LDG.E R22, desc[UR4][R22.64] ;  /* 0x0000000416160981 */ /* 0x000ea8000c1e1900 */
[----:B------:R-:W3:Y:S01]  /*0800*/  @!P1 LDG.E R13, desc[UR4][R12.64] ;  /* 0x000000040c0d9981 */ /* 0x000ee2000c1e1900 */
[----:B-1----:R-:W-:-:S06]  /*0810*/  @!P1 IMAD.WIDE R16, R7, 0x4, R16 ;  /* 0x0000000407109825 */ /* 0x002fcc00078e0210 */
[----:B------:R-:W3:Y:S01]  /*0820*/  @!P1 LDG.E R16, desc[UR4][R16.64] ;  /* 0x0000000410109981 */ /* 0x000ee2000c1e1900 */
[----:B-----5:R-:W-:-:S04]  /*0830*/  @P0 FFMA R9, R15, R9, R14 ;  /* 0x000000090f090223 */ /* 0x020fc8000000000e */
[----:B--2---:R-:W-:-:S04]  /*0840*/  @P0 FFMA R14, R0, R22, R9 ;  /* 0x00000016000e0223 */ /* 0x004fc80000000009 */
[----:B---3--:R-:W-:-:S07]  /*0850*/  @!P1 FFMA R14, R13, R16, R14 ;  /* 0x000000100d0e9223 */ /* 0x008fce000000000e */
.L_x_5:
[----:B------:R-:W0:Y:S01]  /*0860*/  LDC R7, c[0x0][0x39c] ;  /* 0x0000e700ff077b82 */ /* 0x000e220000000800 */
[----:B------:R-:W1:Y:S07]  /*0870*/  LDCU UR7, c[0x0][0x3a4] ;  /* 0x00007480ff0777ac */ /* 0x000e6e0008000800 */
[----:B------:R-:W2:Y:S01]  /*0880*/  LDC.64 R12, c[0x0][0x390] ;  /* 0x0000e400ff0c7b82 */ /* 0x000ea20000000a00 */
[----:B0-----:R-:W-:-:S04]  /*0890*/  IMAD R0, R7, UR6, R10 ;  /* 0x0000000607007c24 */ /* 0x001fc8000f8e020a */
[----:B-1----:R-:W-:-:S04]  /*08a0*/  IMAD R7, R0, UR7, R3 ;  /* 0x0000000700077c24 */ /* 0x002fc8000f8e0203 */
[----:B--2---:R-:W-:-:S05]  /*08b0*/  IMAD.WIDE R12, R7, 0x4, R12 ;  /* 0x00000004070c7825 */ /* 0x004fca00078e020c */
[----:B------:R-:W2:Y:S01]  /*08c0*/  LDG.E R7, desc[UR4][R12.64] ;  /* 0x000000040c077981 */ /* 0x000ea2000c1e1900 */
[----:B------:R-:W-:-:S04]  /*08d0*/  IADD3 R3, PT, PT, R3, 0x1, RZ ;  /* 0x0000000103037810 */ /* 0x000fc80007ffe0ff */
[----:B------:R-:W-:Y:S01]  /*08e0*/  ISETP.GE.AND P0, PT, R3, R6, PT ;  /* 0x000000060300720c */ /* 0x000fe20003f06270 */
[----:B--2---:R-:W-:-:S05]  /*08f0*/  FADD R7, R7, R14 ;  /* 0x0000000e07077221 */ /* 0x004fca0000000000 */
[----:B------:R0:W-:Y:S07]  /*0900*/  STG.E desc[UR4][R12.64], R7 ;  /* 0x000000070c007986 */ /* 0x0001ee000c101904 */
[----:B------:R-:W-:Y:S05]  /*0910*/  @!P0 BRA `(.L_x_7) ;  /* 0xfffffff8001c8947 */ /* 0x000fea000383ffff */
.L_x_2:
[----:B------:R-:W-:Y:S05]  /*0920*/  BSYNC.RECONVERGENT B0 ;  /* 0x0000000000007941 */ /* 0x000fea0003800200 */
.L_x_1:
[----:B------:R-:W-:-:S04]  /*0930*/  IADD3 R10, PT, PT, R10, 0x1, RZ ;  /* 0x000000010a0a7810 */ /* 0x000fc80007ffe0ff */
[----:B------:R-:W-:-:S13]  /*0940*/  ISETP.GE.U32.AND P0, PT, R10, R5, PT ;  /* 0x000000050a00720c */ /* 0x000fda0003f06070 */
[----:B------:R-:W-:Y:S05]  /*0950*/  @!P0 BRA `(.L_x_8) ;  /* 0xfffffff400e88947 */ /* 0x000fea000383ffff */
[----:B------:R-:W-:Y:S05]  /*0960*/  EXIT ;  /* 0x000000000000794d */ /* 0x000fea0003800000 */
.L_x_0:
[C---:B------:R-:W-:Y:S02]  /*0970*/  IADD3 R7, PT, PT, R8.reuse, 0x1, RZ ;  /* 0x0000000108077810 */ /* 0x040fe40007ffe0ff */
[----:B------:R-:W-:Y:S02]  /*0980*/  IADD3 R4, PT, PT, R8, 0x3, RZ ;  /* 0x0000000308047810 */ /* 0x000fe40007ffe0ff */
[----:B------:R-:W-:-:S04]  /*0990*/  VIMNMX R9, PT, PT, R6, R7, !PT ;  /* 0x0000000706097248 */ /* 0x000fc80007fe0100 */
[----:B------:R-:W-:Y:S02]  /*09a0*/  IADD3 R0, PT, PT, R8, -R9, RZ ;  /* 0x8000000908007210 */ /* 0x000fe40007ffe0ff */
[----:B------:R-:W-:Y:S02]  /*09b0*/  LOP3.LUT R9, R9, 0x3, RZ, 0xc0, !PT ;  /* 0x0000000309097812 */ /* 0x000fe400078ec0ff */
[----:B------:R-:W-:Y:S02]  /*09c0*/  ISETP.GT.U32.AND P0, PT, R0, -0x4, PT ;  /* 0xfffffffc0000780c */ /* 0x000fe40003f04070 */
[----:B------:R-:W-:-:S11]  /*09d0*/  IADD3 R0, PT, PT, R8, 0x2, RZ ;  /* 0x0000000208007810 */ /* 0x000fd60007ffe0ff */
.L_x_14:
[----:B0-----:R-:W0:Y:S01]  /*09e0*/  LDC R11, c[0x0][0x3a4] ;  /* 0x0000e900ff0b7b82 */ /* 0x001e220000000800 */
[----:B------:R-:W-:Y:S01]  /*09f0*/  BSSY.RECONVERGENT B0, `(.L_x_9) ;  /* 0x0000030000007945 */ /* 0x000fe20003800200 */
[----:B0-----:R-:W-:-:S13]  /*0a00*/  ISETP.GE.AND P1, PT, R8, R11, PT ;  /* 0x0000000b0800720c */ /* 0x001fda0003f26270 */
[----:B-123--:R-:W-:Y:S05]  /*0a10*/  @P1 BRA `(.L_x_10) ;  /* 0x0000000000b41947 */ /* 0x00efea0003800000 */
[----:B------:R-:W0:Y:S01]  /*0a20*/  LDC R3, c[0x0][0x39c] ;  /* 0x0000e700ff037b82 */ /* 0x000e220000000800 */
[----:B------:R-:W-:Y:S01]  /*0a30*/  ISETP.NE.AND P1, PT, R9, RZ, PT ;  /* 0x000000ff0900720c */ /* 0x000fe20003f25270 */
[----:B------:R-:W-:Y:S01]  /*0a40*/  BSSY.RECONVERGENT B1, `(.L_x_11) ;  /* 0x0000017000017945 */ /* 0x000fe20003800200 */
[----:B------:R-:W-:Y:S01]  /*0a50*/  MOV R13, R8 ;  /* 0x00000008000d7202 */ /* 0x000fe20000000f00 */
[----:B0-----:R-:W-:-:S10]  /*0a60*/  IMAD R12, R3, UR6, R10 ;  /* 0x00000006030c7c24 */ /* 0x001fd4000f8e020a */
[----:B------:R-:W-:Y:S05]  /*0a70*/  @!P1 BRA `(.L_x_12) ;  /* 0x00000000004c9947 */ /* 0x000fea0003800000 */
[----:B------:R-:W0:Y:S01]  /*0a80*/  LDC.64 R2, c[0x0][0x390] ;  /* 0x0000e400ff027b82 */ /* 0x000e220000000a00 */
[----:B------:R-:W-:-:S04]  /*0a90*/  IMAD R13, R12, R11, R8 ;  /* 0x0000000b0c0d7224 */ /* 0x000fc800078e0208 */
[----:B0-----:R-:W-:-:S05]  /*0aa0*/  IMAD.WIDE R2, R13, 0x4, R2 ;  /* 0x000000040d027825 */ /* 0x001fca00078e0202 */
[----:B------:R-:W2:Y:S01]  /*0ab0*/  LDG.E R13, desc[UR4][R2.64] ;  /* 0x00000004020d7981 */ /* 0x000ea2000c1e1900 */
[----:B------:R-:W-:Y:S01]  /*0ac0*/  ISETP.NE.AND P1, PT, R9, 0x1, PT ;  /* 0x000000010900780c */ /* 0x000fe20003f25270 */
[----:B--2---:R-:W-:Y:S01]  /*0ad0*/  FADD R15, RZ, R13 ;  /* 0x0000000dff0f7221 */ /* 0x004fe20000000000 */
[----:B------:R-:W-:-:S04]  /*0ae0*/  MOV R13, R7 ;  /* 0x00000007000d7202 */ /* 0x000fc80000000f00 */
[----:B------:R0:W-:Y:S07]  /*0af0*/  STG.E desc[UR4][R2.64], R15 ;  /* 0x0000000f02007986 */ /* 0x0001ee000c101904 */
[----:B------:R-:W-:Y:S05]  /*0b00*/  @!P1 BRA `(.L_x_12) ;  /* 0x0000000000289947 */ /* 0x000fea0003800000 */
[----:B------:R-:W0:Y:S01]  /*0b10*/  LDG.E R13, desc[UR4][R2.64+0x4] ;  /* 0x00000404020d7981 */ /* 0x000e22000c1e1900 */
[----:B------:R-:W-:Y:S01]  /*0b20*/  ISETP.NE.AND P1, PT, R9, 0x2, PT ;  /* 0x000000020900780c */ /* 0x000fe20003f25270 */
[----:B0-----:R-:W-:Y:S01]  /*0b30*/  FADD R15, RZ, R13 ;  /* 0x0000000dff0f7221 */ /* 0x001fe20000000000 */
[----:B------:R-:W-:-:S04]  /*0b40*/  MOV R13, R0 ;  /* 0x00000000000d7202 */ /* 0x000fc80000000f00 */
[----:B------:R1:W-:Y:S07]  /*0b50*/  STG.E desc[UR4][R2.64+0x4], R15 ;  /* 0x0000040f02007986 */ /* 0x0003ee000c101904 */
[----:B------:R-:W-:Y:S05]  /*0b60*/  @!P1 BRA `(.L_x_12) ;  /* 0x0000000000109947 */ /* 0x000fea0003800000 */
[----:B------:R-:W1:Y:S02]  /*0b70*/  LDG.E R13, desc[UR4][R2.64+0x8] ;  /* 0x00000804020d7981 */ /* 0x000e64000c1e1900 */
[----:B-1----:R-:W-:Y:S01]  /*0b80*/  FADD R15, RZ, R13 ;  /* 0x0000000dff0f7221 */ /* 0x002fe20000000000 */
[----:B------:R-:W-:-:S04]  /*0b90*/  MOV R13, R4 ;  /* 0x00000004000d7202 */ /* 0x000fc80000000f00 */
[----:B------:R2:W-:Y:S03]  /*0ba0*/  STG.E desc[UR4][R2.64+0x8], R15 ;  /* 0x0000080f02007986 */ /* 0x0005e6000c101904 */
.L_x_12:
[----:B------:R-:W-:Y:S05]  /*0bb0*/  BSYNC.RECONVERGENT B1 ;  /* 0x0000000000017941 */ /* 0x000fea0003800200 */
.L_x_11:
[----:B------:R-:W-:Y:S05]  /*0bc0*/  @P0 BRA `(.L_x_10) ;  /* 0x0000000000480947 */ /* 0x000fea0003800000 */
.L_x_13:
[----:B0123--:R-:W0:Y:S01]  /*0bd0*/  LDC.64 R2, c[0x0][0x390] ;  /* 0x0000e400ff027b82 */ /* 0x00fe220000000a00 */
[----:B------:R-:W-:-:S04]  /*0be0*/  IMAD R15, R12, R11, R13 ;  /* 0x0000000b0c0f7224 */ /* 0x000fc800078e020d */
[----:B0-----:R-:W-:-:S05]  /*0bf0*/  IMAD.WIDE R2, R15, 0x4, R2 ;  /* 0x000000040f027825 */ /* 0x001fca00078e0202 */
[----:B------:R-:W2:Y:S04]  /*0c00*/  LDG.E R14, desc[UR4][R2.64] ;  /* 0x00000004020e7981 */ /* 0x000ea8000c1e1900 */
[----:B------:R-:W3:Y:S04]  /*0c10*/  LDG.E R16, desc[UR4][R2.64+0x4] ;  /* 0x0000040402107981 */ /* 0x000ee8000c1e1900 */
[----:B------:R-:W4:Y:S04]  /*0c20*/  LDG.E R18, desc[UR4][R2.64+0x8] ;  /* 0x0000080402127981 */ /* 0x000f28000c1e1900 */
[----:B------:R-:W5:Y:S01]  /*0c30*/  LDG.E R20, desc[UR4][R2.64+0xc] ;  /* 0x00000c0402147981 */ /* 0x000f62000c1e1900 */
[----:B------:R-:W-:-:S04]  /*0c40*/  IADD3 R13, PT, PT, R13, 0x4, RZ ;  /* 0x000000040d0d7810 */ /* 0x000fc80007ffe0ff */
[----:B------:R-:W-:Y:S01]  /*0c50*/  ISETP.GE.AND P1, PT, R13, R6, PT ;  /* 0x000000060d00720c */ /* 0x000fe20003f26270 */
[----:B--2---:R-:W-:Y:S01]  /*0c60*/  FADD R15, RZ, R14 ;  /* 0x0000000eff0f7221 */ /* 0x004fe20000000000 */
[----:B---3--:R-:W-:-:S04]  /*0c70*/  FADD R17, RZ, R16 ;  /* 0x00000010ff117221 */ /* 0x008fc80000000000 */
[----:B------:R3:W-:Y:S01]  /*0c80*/  STG.E desc[UR4][R2.64], R15 ;  /* 0x0000000f02007986 */ /* 0x0007e2000c101904 */
[----:B----4-:R-:W-:-:S03]  /*0c90*/  FADD R19, RZ, R18 ;  /* 0x00000012ff137221 */ /* 0x010fc60000000000 */
[----:B------:R3:W-:Y:S01]  /*0ca0*/  STG.E desc[UR4][R2.64+0x4], R17 ;  /* 0x0000041102007986 */ /* 0x0007e2000c101904 */
[----:B-----5:R-:W-:-:S03]  /*0cb0*/  FADD R21, RZ, R20 ;  /* 0x00000014ff157221 */ /* 0x020fc60000000000 */
[----:B------:R3:W-:Y:S04]  /*0cc0*/  STG.E desc[UR4][R2.64+0x8], R19 ;  /* 0x0000081302007986 */ /* 0x0007e8000c101904 */
[----:B------:R3:W-:Y:S01]  /*0cd0*/  STG.E desc[UR4][R2.64+0xc], R21 ;  /* 0x00000c1502007986 */ /* 0x0007e2000c101904 */
[----:B------:R-:W-:Y:S05]  /*0ce0*/  @!P1 BRA `(.L_x_13) ;  /* 0xfffffffc00b89947 */ /* 0x000fea000383ffff */
.L_x_10:
[----:B------:R-:W-:Y:S05]  /*0cf0*/  BSYNC.RECONVERGENT B0 ;  /* 0x0000000000007941 */ /* 0x000fea0003800200 */
.L_x_9:
[----:B------:R-:W-:-:S04]  /*0d00*/  IADD3 R10, PT, PT, R10, 0x1, RZ ;  /* 0x000000010a0a7810 */ /* 0x000fc80007ffe0ff */
[----:B------:R-:W-:-:S13]  /*0d10*/  ISETP.GE.U32.AND P1, PT, R10, R5, PT ;  /* 0x000000050a00720c */ /* 0x000fda0003f26070 */
[----:B------:R-:W-:Y:S05]  /*0d20*/  @!P1 BRA `(.L_x_14) ;  /* 0xfffffffc002c9947 */ /* 0x000fea000383ffff */
[----:B------:R-:W-:Y:S05]  /*0d30*/  EXIT ;  /* 0x000000000000794d */ /* 0x000fea0003800000 */
.L_x_15:
[----:B------:R-:W-:-:S00]  /*0d40*/  BRA `(.L_x_15) ;  /* 0xfffffffc00fc7947 */ /* 0x000fc0000383ffff */
[----:B------:R-:W-:-:S00]  /*0d50*/  NOP ;  /* 0x0000000000007918 */ /* 0x000fc00000000000 */
        /* <DEDUP_REMOVED lines=10> */
.L_x_43:


//--------------------- .text._Z12shift_kernelPfS_iiiiiiii --------------------------
	.section	.text._Z12shift_kernelPfS_iiiiiiii,"ax",@progbits
	.align	128
        .global         _Z12shift_kernelPfS_iiiiiiii
        .type           _Z12shift_kernelPfS_iiiiiiii,@function
        .size           _Z12shift_kernelPfS_iiiiiiii,(.L_x_44 - _Z12shift_kernelPfS_iiiiiiii)
        .other          _Z12shift_kernelPfS_iiiiiiii,@"STO_CUDA_ENTRY STV_DEFAULT"
_Z12shift_kernelPfS_iiiiiiii:
.text._Z12shift_kernelPfS_iiiiiiii:
[----:B------:R-:W-:Y:S01]  /*0000*/  LDC R1, c[0x0][0x37c] ;  /* 0x0000df00ff017b82 */ /* 0x000fe20000000800 */
[----:B------:R-:W0:Y:S01]  /*0010*/  LDCU UR6, c[0x0][0x3a4] ;  /* 0x00007480ff0677ac */ /* 0x000e220008000800 */
[----:B------:R-:W1:Y:S06]  /*0020*/  S2R R0, SR_TID.X ;  /* 0x0000000000007919 */ /* 0x000e6c0000002100 */
[----:B------:R-:W2:Y:S01]  /*0030*/  LDC R4, c[0x0][0x3a8] ;  /* 0x0000ea00ff047b82 */ /* 0x000ea20000000800 */
[----:B0-----:R-:W-:-:S04]  /*0040*/  UIADD3 UR4, UPT, UPT, UR6, 0x20, URZ ;  /* 0x0000002006047890 */ /* 0x001fc8000fffe0ff */
[----:B------:R-:W-:-:S04]  /*0050*/  USHF.R.S32.HI UR5, URZ, 0x1f, UR4 ;  /* 0x0000001fff057899 */ /* 0x000fc80008011404 */
[----:B------:R-:W-:-:S04]  /*0060*/  ULEA.HI UR5, UR5, UR4, URZ, 0x5 ;  /* 0x0000000405057291 */ /* 0x000fc8000f8f28ff */
[----:B------:R-:W-:-:S06]  /*0070*/  USHF.R.S32.HI UR5, URZ, 0x5, UR5 ;  /* 0x00000005ff057899 */ /* 0x000fcc0008011405 */
[----:B-1----:R-:W-:-:S05]  /*0080*/  IMAD R0, R0, UR5, RZ ;  /* 0x0000000500007c24 */ /* 0x002fca000f8e02ff */
[----:B------:R-:W-:-:S04]  /*0090*/  ISETP.GE.U32.AND P0, PT, R0, UR6, PT ;  /* 0x0000000600007c0c */ /* 0x000fc8000bf06070 */
[----:B------:R-:W-:-:S13]  /*00a0*/  ISETP.GT.OR P0, PT, RZ, UR6, P0 ;  /* 0x00000006ff007c0c */ /* 0x000fda0008704670 */
[----:B--2---:R-:W-:Y:S05]  /*00b0*/  @P0 EXIT ;  /* 0x000000000000094d */ /* 0x004fea0003800000 */
[----:B------:R-:W0:Y:S01]  /*00c0*/  LDC R6, c[0x0][0x3ac] ;  /* 0x0000eb00ff067b82 */ /* 0x000e220000000800 */
[----:B------:R-:W1:Y:S01]  /*00d0*/  S2R R5, SR_TID.Y ;  /* 0x0000000000057919 */ /* 0x000e620000002200 */
[----:B------:R-:W2:Y:S01]  /*00e0*/  LDCU UR6, c[0x0][0x39c] ;  /* 0x00007380ff0677ac */ /* 0x000ea20008000800 */
[----:B------:R-:W-:Y:S01]  /*00f0*/  IADD3 R2, PT, PT, R4, 0x20, RZ ;  /* 0x0000002004027810 */ /* 0x000fe20007ffe0ff */
[----:B------:R-:W2:Y:S03]  /*0100*/  LDCU UR7, c[0x0][0x390] ;  /* 0x00007200ff0777ac */ /* 0x000ea60008000800 */
[----:B------:R-:W-:Y:S01]  /*0110*/  SHF.R.S32.HI R3, RZ, 0x1f, R2 ;  /* 0x0000001fff037819 */ /* 0x000fe20000011402 */
[----:B------:R-:W2:Y:S03]  /*0120*/  S2UR UR4, SR_CTAID.X ;  /* 0x00000000000479c3 */ /* 0x000ea60000002500 */
[----:B------:R-:W-:-:S04]  /*0130*/  LEA.HI R2, R3, R2, RZ, 0x5 ;  /* 0x0000000203027211 */ /* 0x000fc800078f28ff */
[----:B------:R-:W-:Y:S02]  /*0140*/  SHF.R.S32.HI R2, RZ, 0x5, R2 ;  /* 0x00000005ff027819 */ /* 0x000fe40000011402 */
[----:B0-----:R-:W-:Y:S01]  /*0150*/  ISETP.GE.AND P0, PT, R6, 0x1, PT ;  /* 0x000000010600780c */ /* 0x001fe20003f06270 */
[----:B--2---:R-:W-:Y:S02]  /*0160*/  UIMAD UR4, UR4, UR6, UR7 ;  /* 0x00000006040472a4 */ /* 0x004fe4000f8e0207 */
[----:B-1----:R-:W-:-:S10]  /*0170*/  IMAD R3, R2, R5, RZ ;  /* 0x0000000502037224 */ /* 0x002fd400078e02ff */
[----:B------:R-:W-:Y:S05]  /*0180*/  @!P0 EXIT ;  /* 0x000000000000894d */ /* 0x000fea0003800000 */
[----:B------:R-:W-:Y:S01]  /*0190*/  ISETP.GE.U32.AND P0, PT, R3, R4, PT ;  /* 0x000000040300720c */ /* 0x000fe20003f06070 */
[----:B------:R-:W-:Y:S01]  /*01a0*/  HFMA2 R7, -RZ, RZ, 0, 0 ;  /* 0x00000000ff077431 */ /* 0x000fe200000001ff */
[----:B------:R-:W-:Y:S01]  /*01b0*/  LOP3.LUT R5, R6, 0x7, RZ, 0xc0, !PT ;  /* 0x0000000706057812 */ /* 0x000fe200078ec0ff */
[----:B------:R-:W0:Y:S01]  /*01c0*/  LDCU.64 UR6, c[0x0][0x358] ;  /* 0x00006b00ff0677ac */ /* 0x000e220008000a00 */
[----:B------:R-:W-:Y:S02]  /*01d0*/  ISETP.GT.AND P0, PT, R4, -0x1, !P0 ;  /* 0xffffffff0400780c */ /* 0x000fe40004704270 */
[C---:B------:R-:W-:Y:S02]  /*01e0*/  LOP3.LUT R4, R6.reuse, 0xf, RZ, 0xc0, !PT ;  /* 0x0000000f06047812 */ /* 0x040fe400078ec0ff */
[----:B------:R-:W-:-:S09]  /*01f0*/  LOP3.LUT R6, R6, 0x3, RZ, 0xc0, !PT ;  /* 0x0000000306067812 */ /* 0x000fd200078ec0ff */
.L_x_24:
[----:B------:R-:W-:Y:S04]  /*0200*/  BSSY.RECONVERGENT B0, `(.L_x_16) ;  /* 0x00000f5000007945 */ /* 0x000fe80003800200 */
[----:B-1234-:R-:W-:Y:S05]  /*0210*/  @!P0 BRA `(.L_x_17) ;  /* 0x0000000c00cc8947 */ /* 0x01efea0003800000 */
[----:B------:R-:W1:Y:S01]  /*0220*/  LDC R9, c[0x0][0x398] ;  /* 0x0000e600ff097b82 */ /* 0x000e620000000800 */
[----:B------:R-:W2:Y:S01]  /*0230*/  LDCU UR8, c[0x0][0x3a0] ;  /* 0x00007400ff0877ac */ /* 0x000ea20008000800 */
[----:B------:R-:W-:-:S06]  /*0240*/  IADD3 R8, PT, PT, R0, R7, RZ ;  /* 0x0000000700087210 */ /* 0x000fcc0007ffe0ff */
[----:B------:R-:W2:Y:S01]  /*0250*/  LDC R10, c[0x0][0x394] ;  /* 0x0000e500ff0a7b82 */ /* 0x000ea20000000800 */
[----:B-1----:R-:W-:Y:S01]  /*0260*/  IMAD R9, R8, R9, UR4 ;  /* 0x0000000408097e24 */ /* 0x002fe2000f8e0209 */
[----:B------:R-:W-:-:S03]  /*0270*/  MOV R8, RZ ;  /* 0x000000ff00087202 */ /* 0x000fc60000000f00 */
[----:B--2---:R-:W-:-:S07]  /*0280*/  IMAD R9, R9, UR8, R10 ;  /* 0x0000000809097c24 */ /* 0x004fce000f8e020a */
.L_x_23:
[----:B-1----:R-:W1:Y:S01]  /*0290*/  LDC.64 R10, c[0x0][0x3a8] ;  /* 0x0000ea00ff0a7b82 */ /* 0x002e620000000a00 */
[----:B--2---:R-:W2:Y:S01]  /*02a0*/  LDCU UR8, c[0x0][0x398] ;  /* 0x00007300ff0877ac */ /* 0x004ea20008000800 */
[----:B----4-:R-:W-:Y:S01]  /*02b0*/  IADD3 R13, PT, PT, R0, R7, RZ ;  /* 0x00000007000d7210 */ /* 0x010fe20007ffe0ff */
[----:B------:R-:W-:Y:S01]  /*02c0*/  IMAD.MOV.U32 R25, RZ, RZ, RZ ;  /* 0x000000ffff197224 */ /* 0x000fe200078e00ff */
[----:B------:R-:W-:-:S04]  /*02d0*/  IADD3 R24, PT, PT, R3, R8, RZ ;  /* 0x0000000803187210 */ /* 0x000fc80007ffe0ff */
[----:B---3--:R-:W3:Y:S08]  /*02e0*/  S2UR UR9, SR_CTAID.X ;  /* 0x00000000000979c3 */ /* 0x008ef00000002500 */
[----:B------:R-:W3:Y:S01]  /*02f0*/  LDC R12, c[0x0][0x3a4] ;  /* 0x0000e900ff0c7b82 */ /* 0x000ee20000000800 */
[----:B--2---:R-:W-:Y:S01]  /*0300*/  IMAD R28, R24, UR8, R9 ;  /* 0x00000008181c7c24 */ /* 0x004fe2000f8e0209 */
[----:B-1----:R-:W-:Y:S01]  /*0310*/  ISETP.GE.U32.AND P1, PT, R11, 0x10, PT ;  /* 0x000000100b00780c */ /* 0x002fe20003f26070 */
[----:B---3--:R-:W-:-:S04]  /*0320*/  IMAD R13, R12, UR9, R13 ;  /* 0x000000090c0d7c24 */ /* 0x008fc8000f8e020d */
[----:B------:R-:W-:-:S08]  /*0330*/  IMAD R26, R13, R10, R24 ;  /* 0x0000000a0d1a7224 */ /* 0x000fd000078e0218 */
[----:B------:R-:W-:Y:S05]  /*0340*/  @!P1 BRA `(.L_x_18) ;  /* 0x0000000400a49947 */ /* 0x000fea0003800000 */
[----:B------:R-:W-:Y:S01]  /*0350*/  LOP3.LUT R25, R11, 0x7ffffff0, RZ, 0xc0, !PT ;  /* 0x7ffffff00b197812 */ /* 0x000fe200078ec0ff */
[-C--:B------:R-:W-:Y:S02]  /*0360*/  IMAD R23, R26, R11.reuse, 0x7 ;  /* 0x000000071a177424 */ /* 0x080fe400078e020b */
[----:B------:R-:W-:Y:S01]  /*0370*/  IMAD R21, R28, R11, 0x7 ;  /* 0x000000071c157424 */ /* 0x000fe200078e020b */
[----:B------:R-:W-:-:S07]  /*0380*/  IADD3 R20, PT, PT, -R25, RZ, RZ ;  /* 0x000000ff19147210 */ /* 0x000fce0007ffe1ff */
.L_x_19:
[----:B-1----:R-:W1:Y:S01]  /*0390*/  LDC.64 R14, c[0x0][0x380] ;  /* 0x0000e000ff0e7b82 */ /* 0x002e620000000a00 */
[----:B------:R-:W-:-:S05]  /*03a0*/  IADD3 R13, PT, PT, R21, -0x7, RZ ;  /* 0xfffffff9150d7810 */ /* 0x000fca0007ffe0ff */
[----:B-1----:R-:W-:-:S05]  /*03b0*/  IMAD.WIDE.U32 R12, R13, 0x4, R14 ;  /* 0x000000040d0c7825 */ /* 0x002fca00078e000e */
[----:B0-----:R0:W2:Y:S01]  /*03c0*/  LDG.E R27, desc[UR6][R12.64] ;  /* 0x000000060c1b7981 */ /* 0x0010a2000c1e1900 */
[----:B------:R-:W-:Y:S02]  /*03d0*/  IADD3 R17, PT, PT, R23, -0x7, RZ ;  /* 0xfffffff917117810 */ /* 0x000fe40007ffe0ff */
[----:B------:R-:W-:-:S05]  /*03e0*/  IADD3 R19, PT, PT, R21, -0x6, RZ ;  /* 0xfffffffa15137810 */ /* 0x000fca0007ffe0ff */
[----:B------:R-:W-:Y:S01]  /*03f0*/  IMAD.WIDE.U32 R18, R19, 0x4, R14 ;  /* 0x0000000413127825 */ /* 0x000fe200078e000e */
[----:B0-----:R-:W0:Y:S03]  /*0400*/  LDC.64 R12, c[0x0][0x388] ;  /* 0x0000e200ff0c7b82 */ /* 0x001e260000000a00 */
[----:B0-----:R-:W-:-:S05]  /*0410*/  IMAD.WIDE.U32 R16, R17, 0x4, R12 ;  /* 0x0000000411107825 */ /* 0x001fca00078e000c */
[----:B--2---:R0:W-:Y:S04]  /*0420*/  STG.E desc[UR6][R16.64], R27 ;  /* 0x0000001b10007986 */ /* 0x0041e8000c101906 */
[----:B------:R1:W2:Y:S01]  /*0430*/  LDG.E R29, desc[UR6][R18.64] ;  /* 0x00000006121d7981 */ /* 0x0002a2000c1e1900 */
[----:B------:R-:W-:-:S05]  /*0440*/  IADD3 R22, PT, PT, R23, -0x6, RZ ;  /* 0xfffffffa17167810 */ /* 0x000fca0007ffe0ff */
[----:B0-----:R-:W-:-:S04]  /*0450*/  IMAD.WIDE.U32 R16, R22, 0x4, R12 ;  /* 0x0000000416107825 */ /* 0x001fc800078e000c */
[----:B------:R-:W-:-:S04]  /*0460*/  VIADD R22, R21, 0xfffffffb ;  /* 0xfffffffb15167836 */ /* 0x000fc80000000000 */
[----:B-1----:R-:W-:Y:S01]  /*0470*/  IMAD.WIDE.U32 R18, R22, 0x4, R14 ;  /* 0x0000000416127825 */ /* 0x002fe200078e000e */
[----:B--2---:R0:W-:Y:S04]  /*0480*/  STG.E desc[UR6][R16.64], R29 ;  /* 0x0000001d10007986 */ /* 0x0041e8000c101906 */
[----:B------:R1:W2:Y:S01]  /*0490*/  LDG.E R22, desc[UR6][R18.64] ;  /* 0x0000000612167981 */ /* 0x0002a2000c1e1900 */
[----:B------:R-:W-:-:S05]  /*04a0*/  IADD3 R27, PT, PT, R23, -0x5, RZ ;  /* 0xfffffffb171b7810 */ /* 0x000fca0007ffe0ff */
[----:B0-----:R-:W-:Y:S01]  /*04b0*/  IMAD.WIDE.U32 R16, R27, 0x4, R12 ;  /* 0x000000041b107825 */ /* 0x001fe200078e000c */
[----:B------:R-:W-:-:S05]  /*04c0*/  IADD3 R27, PT, PT, R21, -0x4, RZ ;  /* 0xfffffffc151b7810 */ /* 0x000fca0007ffe0ff */
        /* <DEDUP_REMOVED lines=8> */
[----:B------:R-:W2:Y:S01]  /*0550*/  LDG.E R29, desc[UR6][R18.64] ;  /* 0x00000006121d7981 */ /* 0x000ea2000c1e1900 */
[----:B------:R-:W-:Y:S01]  /*0560*/  VIADD R22, R21, 0xfffffffe ;  /* 0xfffffffe15167836 */ /* 0x000fe20000000000 */
[----:B0-----:R-:W-:-:S05]  /*0570*/  IADD3 R27, PT, PT, R23, -0x3, RZ ;  /* 0xfffffffd171b7810 */ /* 0x001fca0007ffe0ff */
[----:B------:R-:W-:-:S05]  /*0580*/  IMAD.WIDE.U32 R16, R27, 0x4, R12 ;  /* 0x000000041b107825 */ /* 0x000fca00078e000c */
[----:B--2---:R0:W-:Y:S02]  /*0590*/  STG.E desc[UR6][R16.64], R29 ;  /* 0x0000001d10007986 */ /* 0x0041e4000c101906 */
[----:B0-----:R-:W-:-:S05]  /*05a0*/  IMAD.WIDE.U32 R16, R22, 0x4, R14 ;  /* 0x0000000416107825 */ /* 0x001fca00078e000e */
[----:B------:R0:W2:Y:S01]  /*05b0*/  LDG.E R22, desc[UR6][R16.64] ;  /* 0x0000000610167981 */ /* 0x0000a2000c1e1900 */
[----:B------:R-:W-:Y:S02]  /*05c0*/  IADD3 R19, PT, PT, R23, -0x2, RZ ;  /* 0xfffffffe17137810 */ /* 0x000fe40007ffe0ff */
[----:B------:R-:W-:-:S03]  /*05d0*/  IADD3 R27, PT, PT, R21, -0x1, RZ ;  /* 0xffffffff151b7810 */ /* 0x000fc60007ffe0ff */
[----:B------:R-:W-:-:S04]  /*05e0*/  IMAD.WIDE.U32 R18, R19, 0x4, R12 ;  /* 0x0000000413127825 */ /* 0x000fc800078e000c */
[--C-:B0-----:R-:W-:Y:S01]  /*05f0*/  IMAD.WIDE.U32 R16, R27, 0x4, R14.reuse ;  /* 0x000000041b107825 */ /* 0x101fe200078e000e */
[----:B--2---:R0:W-:Y:S04]  /*0600*/  STG.E desc[UR6][R18.64], R22 ;  /* 0x0000001612007986 */ /* 0x0041e8000c101906 */
[----:B------:R1:W2:Y:S01]  /*0610*/  LDG.E R27, desc[UR6][R16.64] ;  /* 0x00000006101b7981 */ /* 0x0002a2000c1e1900 */
[----:B0-----:R-:W-:Y:S01]  /*0620*/  IADD3 R19, PT, PT, R23, -0x1, RZ ;  /* 0xffffffff17137810 */ /* 0x001fe20007ffe0ff */
[----:B-1----:R-:W-:-:S04]  /*0630*/  IMAD.WIDE.U32 R16, R21, 0x4, R14 ;  /* 0x0000000415107825 */ /* 0x002fc800078e000e */
[----:B------:R-:W-:-:S05]  /*0640*/  IMAD.WIDE.U32 R18, R19, 0x4, R12 ;  /* 0x0000000413127825 */ /* 0x000fca00078e000c */
[----:B--2---:R0:W-:Y:S04]  /*0650*/  STG.E desc[UR6][R18.64], R27 ;  /* 0x0000001b12007986 */ /* 0x0041e8000c101906 */
[----:B------:R1:W2:Y:S01]  /*0660*/  LDG.E R29, desc[UR6][R16.64] ;  /* 0x00000006101d7981 */ /* 0x0002a2000c1e1900 */
[----:B0-----:R-:W-:Y:S01]  /*0670*/  IADD3 R27, PT, PT, R21, 0x1, RZ ;  /* 0x00000001151b7810 */ /* 0x001fe20007ffe0ff */
[----:B-1----:R-:W-:-:S04]  /*0680*/  IMAD.WIDE.U32 R16, R23, 0x4, R12 ;  /* 0x0000000417107825 */ /* 0x002fc800078e000c */
[----:B------:R-:W-:Y:S01]  /*0690*/  IMAD.WIDE.U32 R18, R27, 0x4, R14 ;  /* 0x000000041b127825 */ /* 0x000fe200078e000e */
[----:B--2---:R0:W-:Y:S04]  /*06a0*/  STG.E desc[UR6][R16.64], R29 ;  /* 0x0000001d10007986 */ /* 0x0041e8000c101906 */
[----:B------:R1:W2:Y:S01]  /*06b0*/  LDG.E R22, desc[UR6][R18.64] ;  /* 0x0000000612167981 */ /* 0x0002a2000c1e1900 */
[----:B------:R-:W-:-:S05]  /*06c0*/  IADD3 R27, PT, PT, R23, 0x1, RZ ;  /* 0x00000001171b7810 */ /* 0x000fca0007ffe0ff */
[----:B0-----:R-:W-:-:S04]  /*06d0*/  IMAD.WIDE.U32 R16, R27, 0x4, R12 ;  /* 0x000000041b107825 */ /* 0x001fc800078e000c */
[----:B------:R-:W-:-:S04]  /*06e0*/  VIADD R27, R21, 0x2 ;  /* 0x00000002151b7836 */ /* 0x000fc80000000000 */
[----:B-1----:R-:W-:Y:S01]  /*06f0*/  IMAD.WIDE.U32 R18, R27, 0x4, R14 ;  /* 0x000000041b127825 */ /* 0x002fe200078e000e */
[----:B--2---:R0:W-:Y:S04]  /*0700*/  STG.E desc[UR6][R16.64], R22 ;  /* 0x0000001610007986 */ /* 0x0041e8000c101906 */
[----:B------:R1:W2:Y:S01]  /*0710*/  LDG.E R27, desc[UR6][R18.64] ;  /* 0x00000006121b7981 */ /* 0x0002a2000c1e1900 */
[----:B------:R-:W-:-:S05]  /*0720*/  IADD3 R29, PT, PT, R23, 0x2, RZ ;  /* 0x00000002171d7810 */ /* 0x000fca0007ffe0ff */
[----:B0-----:R-:W-:Y:S01]  /*0730*/  IMAD.WIDE.U32 R16, R29, 0x4, R12 ;  /* 0x000000041d107825 */ /* 0x001fe200078e000c */
[----:B------:R-:W-:-:S05]  /*0740*/  IADD3 R29, PT, PT, R21, 0x3, RZ ;  /* 0x00000003151d7810 */ /* 0x000fca0007ffe0ff */
[----:B-1----:R-:W-:Y:S01]  /*0750*/  IMAD.WIDE.U32 R18, R29, 0x4, R14 ;  /* 0x000000041d127825 */ /* 0x002fe200078e000e */
[----:B--2---:R0:W-:Y:S04]  /*0760*/  STG.E desc[UR6][R16.64], R27 ;  /* 0x0000001b10007986 */ /* 0x0041e8000c101906 */
[----:B------:R1:W2:Y:S01]  /*0770*/  LDG.E R29, desc[UR6][R18.64] ;  /* 0x00000006121d7981 */ /* 0x0002a2000c1e1900 */
[----:B------:R-:W-:Y:S02]  /*0780*/  IADD3 R22, PT, PT, R21, 0x4, RZ ;  /* 0x0000000415167810 */ /* 0x000fe40007ffe0ff */
[----:B0-----:R-:W-:-:S03]  /*0790*/  IADD3 R27, PT, PT, R23, 0x3, RZ ;  /* 0x00000003171b7810 */ /* 0x001fc60007ffe0ff */
[----:B-1----:R-:W-:-:S04]  /*07a0*/  IMAD.WIDE.U32 R18, R22, 0x4, R14 ;  /* 0x0000000416127825 */ /* 0x002fc800078e000e */
[----:B------:R-:W-:-:S05]  /*07b0*/  IMAD.WIDE.U32 R16, R27, 0x4, R12 ;  /* 0x000000041b107825 */ /* 0x000fca00078e000c */
        /* <DEDUP_REMOVED lines=8> */
[----:B------:R-:W-:-:S04]  /*0840*/  VIADD R29, R23, 0x5 ;  /* 0x00000005171d7836 */ /* 0x000fc80000000000 */
        /* <DEDUP_REMOVED lines=10> */
[----:B------:R-:W2:Y:S01]  /*08f0*/  LDG.E R22, desc[UR6][R18.64] ;  /* 0x0000000612167981 */ /* 0x000ea2000c1e1900 */
[----:B------:R-:W-:-:S05]  /*0900*/  IADD3 R27, PT, PT, R21, 0x8, RZ ;  /* 0x00000008151b7810 */ /* 0x000fca0007ffe0ff */
[----:B------:R-:W-:Y:S01]  /*0910*/  IMAD.WIDE.U32 R14, R27, 0x4, R14 ;  /* 0x000000041b0e7825 */ /* 0x000fe200078e000e */
[----:B0-----:R-:W-:-:S05]  /*0920*/  IADD3 R29, PT, PT, R23, 0x7, RZ ;  /* 0x00000007171d7810 */ /* 0x001fca0007ffe0ff */
[----:B------:R-:W-:-:S05]  /*0930*/  IMAD.WIDE.U32 R16, R29, 0x4, R12 ;  /* 0x000000041d107825 */ /* 0x000fca00078e000c */
[----:B--2---:R1:W-:Y:S04]  /*0940*/  STG.E desc[UR6][R16.64], R22 ;  /* 0x0000001610007986 */ /* 0x0043e8000c101906 */
[----:B------:R-:W2:Y:S01]  /*0950*/  LDG.E R15, desc[UR6][R14.64] ;  /* 0x000000060e0f7981 */ /* 0x000ea2000c1e1900 */
[----:B------:R-:W-:Y:S01]  /*0960*/  IADD3 R27, PT, PT, R23, 0x8, RZ ;  /* 0x00000008171b7810 */ /* 0x000fe20007ffe0ff */
[----:B------:R-:W-:Y:S01]  /*0970*/  VIADD R20, R20, 0x10 ;  /* 0x0000001014147836 */ /* 0x000fe20000000000 */
[----:B------:R-:W-:Y:S02]  /*0980*/  IADD3 R21, PT, PT, R21, 0x10, RZ ;  /* 0x0000001015157810 */ /* 0x000fe40007ffe0ff */
[----:B------:R-:W-:Y:S01]  /*0990*/  IADD3 R23, PT, PT, R23, 0x10, RZ ;  /* 0x0000001017177810 */ /* 0x000fe20007ffe0ff */
[----:B------:R-:W-:Y:S01]  /*09a0*/  IMAD.WIDE.U32 R12, R27, 0x4, R12 ;  /* 0x000000041b0c7825 */ /* 0x000fe200078e000c */
[----:B------:R-:W-:-:S04]  /*09b0*/  ISETP.NE.AND P1, PT, R20, RZ, PT ;  /* 0x000000ff1400720c */ /* 0x000fc80003f25270 */
[----:B--2---:R1:W-:Y:S09]  /*09c0*/  STG.E desc[UR6][R12.64], R15 ;  /* 0x0000000f0c007986 */ /* 0x0043f2000c101906 */
[----:B------:R-:W-:Y:S05]  /*09d0*/  @P1 BRA `(.L_x_19) ;  /* 0xfffffff8006c1947 */ /* 0x000fea000383ffff */
.L_x_18:
[----:B------:R-:W-:-:S13]  /*09e0*/  ISETP.NE.AND P1, PT, R4, RZ, PT ;  /* 0x000000ff0400720c */ /* 0x000fda0003f25270 */
[----:B------:R-:W-:Y:S05]  /*09f0*/  @!P1 BRA `(.L_x_20) ;  /* 0x0000000400c09947 */ /* 0x000fea0003800000 */
[----:B-1----:R-:W-:Y:S02]  /*0a00*/  IADD3 R12, PT, PT, R4, -0x1, RZ ;  /* 0xffffffff040c7810 */ /* 0x002fe40007ffe0ff */
[----:B------:R-:W-:Y:S02]  /*0a10*/  ISETP.NE.AND P2, PT, R5, RZ, PT ;  /* 0x000000ff0500720c */ /* 0x000fe40003f45270 */
[----:B------:R-:W-:-:S13]  /*0a20*/  ISETP.GE.U32.AND P1, PT, R12, 0x7, PT ;  /* 0x000000070c00780c */ /* 0x000fda0003f26070 */
[----:B------:R-:W-:Y:S05]  /*0a30*/  @!P1 BRA `(.L_x_21) ;  /* 0x0000000000cc9947 */ /* 0x000fea0003800000 */
[----:B------:R-:W1:Y:S01]  /*0a40*/  LDC.64 R14, c[0x0][0x380] ;  /* 0x0000e000ff0e7b82 */ /* 0x000e620000000a00 */
[----:B------:R-:W-:-:S07]  /*0a50*/  IMAD R29, R28, R11, R25 ;  /* 0x0000000b1c1d7224 */ /* 0x000fce00078e0219 */
[----:B------:R-:W2:Y:S01]  /*0a60*/  LDC.64 R12, c[0x0][0x388] ;  /* 0x0000e200ff0c7b82 */ /* 0x000ea20000000a00 */
[----:B-1----:R-:W-:-:S06]  /*0a70*/  IMAD.WIDE.U32 R16, R29, 0x4, R14 ;  /* 0x000000041d107825 */ /* 0x002fcc00078e000e */
[----:B0-----:R-:W3:Y:S01]  /*0a80*/  LDG.E R17, desc[UR6][R16.64] ;  /* 0x0000000610117981 */ /* 0x001ee2000c1e1900 */
[----:B------:R-:W-:Y:S01]  /*0a90*/  IADD3 R23, PT, PT, R29, 0x1, RZ ;  /* 0x000000011d177810 */ /* 0x000fe20007ffe0ff */
[----:B------:R-:W-:-:S04]  /*0aa0*/  IMAD R27, R26, R11, R25 ;  /* 0x0000000b1a1b7224 */ /* 0x000fc800078e0219 */
[----:B--2---:R-:W-:-:S04]  /*0ab0*/  IMAD.WIDE.U32 R20, R27, 0x4, R12 ;  /* 0x000000041b147825 */ /* 0x004fc800078e000c */
[----:B------:R-:W-:Y:S01]  /*0ac0*/  IMAD.WIDE.U32 R22, R23, 0x4, R14 ;  /* 0x0000000417167825 */ /* 0x000fe200078e000e */
[----:B---3--:R0:W-:Y:S05]  /*0ad0*/  STG.E desc[UR6][R20.64], R17 ;  /* 0x0000001114007986 */ /* 0x0081ea000c101906 */
[----:B------:R-:W2:Y:S01]  /*0ae0*/  LDG.E R23, desc[UR6][R22.64] ;  /* 0x0000000616177981 */ /* 0x000ea2000c1e1900 */
[----:B------:R-:W-:Y:S02]  /*0af0*/  IADD3 R19, PT, PT, R27, 0x1, RZ ;  /* 0x000000011b137810 */ /* 0x000fe40007ffe0ff */
[----:B------:R-:W-:-:S03]  /*0b00*/  IADD3 R16, PT, PT, R29, 0x2, RZ ;  /* 0x000000021d107810 */ /* 0x000fc60007ffe0ff */
[----:B------:R-:W-:-:S04]  /*0b10*/  IMAD.WIDE.U32 R18, R19, 0x4, R12 ;  /* 0x0000000413127825 */ /* 0x000fc800078e000c */
[----:B0-----:R-:W-:Y:S01]  /*0b20*/  IMAD.WIDE.U32 R16, R16, 0x4, R14 ;  /* 0x0000000410107825 */ /* 0x001fe200078e000e */
[----:B--2---:R0:W-:Y:S04]  /*0b30*/  STG.E desc[UR6][R18.64], R23 ;  /* 0x0000001712007986 */ /* 0x0041e8000c101906 */
[----:B------:R-:W2:Y:S01]  /*0b40*/  LDG.E R22, desc[UR6][R16.64] ;  /* 0x0000000610167981 */ /* 0x000ea2000c1e1900 */
[----:B------:R-:W-:-:S05]  /*0b50*/  IADD3 R21, PT, PT, R29, 0x3, RZ ;  /* 0x000000031d157810 */ /* 0x000fca0007ffe0ff */
[----:B------:R-:W-:-:S04]  /*0b60*/  IMAD.WIDE.U32 R20, R21, 0x4, R14 ;  /* 0x0000000415147825 */ /* 0x000fc800078e000e */
[----:B0-----:R-:W-:-:S04]  /*0b70*/  VIADD R19, R27, 0x2 ;  /* 0x000000021b137836 */ /* 0x001fc80000000000 */
[----:B------:R-:W-:-:S05]  /*0b80*/  IMAD.WIDE.U32 R18, R19, 0x4, R12 ;  /* 0x0000000413127825 */ /* 0x000fca00078e000c */
[----:B--2---:R0:W-:Y:S04]  /*0b90*/  STG.E desc[UR6][R18.64], R22 ;  /* 0x0000001612007986 */ /* 0x0041e8000c101906 */
[----:B------:R-:W2:Y:S01]  /*0ba0*/  LDG.E R21, desc[UR6][R20.64] ;  /* 0x0000000614157981 */ /* 0x000ea2000c1e1900 */
[----:B------:R-:W-:Y:S02]  /*0bb0*/  IADD3 R17, PT, PT, R27, 0x3, RZ ;  /* 0x000000031b117810 */ /* 0x000fe40007ffe0ff */
[----:B------:R-:W-:-:S03]  /*0bc0*/  IADD3 R16, PT, PT, R29, 0x4, RZ ;  /* 0x000000041d107810 */ /* 0x000fc60007ffe0ff */
[----:B0-----:R-:W-:-:S04]  /*0bd0*/  IMAD.WIDE.U32 R22, R17, 0x4, R12 ;  /* 0x0000000411167825 */ /* 0x001fc800078e000c */
[----:B------:R-:W-:Y:S01]  /*0be0*/  IMAD.WIDE.U32 R16, R16, 0x4, R14 ;  /* 0x0000000410107825 */ /* 0x000fe200078e000e */
[----:B--2---:R0:W-:Y:S04]  /*0bf0*/  STG.E desc[UR6][R22.64], R21 ;  /* 0x0000001516007986 */ /* 0x0041e8000c101906 */
[----:B------:R1:W2:Y:S01]  /*0c00*/  LDG.E R20, desc[UR6][R16.64] ;  /* 0x0000000610147981 */ /* 0x0002a2000c1e1900 */
[----:B------:R-:W-:-:S05]  /*0c10*/  IADD3 R19, PT, PT, R29, 0x5, RZ ;  /* 0x000000051d137810 */ /* 0x000fca0007ffe0ff */
[----:B------:R-:W-:Y:S01]  /*0c20*/  IMAD.WIDE.U32 R18, R19, 0x4, R14 ;  /* 0x0000000413127825 */ /* 0x000fe200078e000e */
[----:B-1----:R-:W-:-:S05]  /*0c30*/  IADD3 R17, PT, PT, R27, 0x4, RZ ;  /* 0x000000041b117810 */ /* 0x002fca0007ffe0ff */
[----:B------:R-:W-:-:S05]  /*0c40*/  IMAD.WIDE.U32 R16, R17, 0x4, R12 ;  /* 0x0000000411107825 */ /* 0x000fca00078e000c */
[----:B--2---:R1:W-:Y:S04]  /*0c50*/  STG.E desc[UR6][R16.64], R20 ;  /* 0x0000001410007986 */ /* 0x0043e8000c101906 */
[----:B------:R-:W2:Y:S01]  /*0c60*/  LDG.E R19, desc[UR6][R18.64] ;  /* 0x0000000612137981 */ /* 0x000ea2000c1e1900 */
[----:B0-----:R-:W-:Y:S01]  /*0c70*/  IADD3 R21, PT, PT, R27, 0x5, RZ ;  /* 0x000000051b157810 */ /* 0x001fe20007ffe0ff */
[----:B------:R-:W-:-:S04]  /*0c80*/  VIADD R23, R29, 0x6 ;  /* 0x000000061d177836 */ /* 0x000fc80000000000 */
[----:B------:R-:W-:-:S04]  /*0c90*/  IMAD.WIDE.U32 R22, R23, 0x4, R14 ;  /* 0x0000000417167825 */ /* 0x000fc800078e000e */
[----:B-1----:R-:W-:-:S05]  /*0ca0*/  IMAD.WIDE.U32 R20, R21, 0x4, R12 ;  /* 0x0000000415147825 */ /* 0x002fca00078e000c */
[----:B--2---:R0:W-:Y:S04]  /*0cb0*/  STG.E desc[UR6][R20.64], R19 ;  /* 0x0000001314007986 */ /* 0x0041e8000c101906 */
[----:B------:R-:W2:Y:S01]  /*0cc0*/  LDG.E R23, desc[UR6][R22.64] ;  /* 0x0000000616177981 */ /* 0x000ea2000c1e1900 */
[----:B------:R-:W-:Y:S02]  /*0cd0*/  IADD3 R18, PT, PT, R27, 0x6, RZ ;  /* 0x000000061b127810 */ /* 0x000fe40007ffe0ff */
[----:B------:R-:W-:-:S03]  /*0ce0*/  IADD3 R29, PT, PT, R29, 0x7, RZ ;  /* 0x000000071d1d7810 */ /* 0x000fc60007ffe0ff */
[----:B0-----:R-:W-:-:S04]  /*0cf0*/  IMAD.WIDE.U32 R18, R18, 0x4, R12 ;  /* 0x0000000412127825 */ /* 0x001fc800078e000c */
[----:B------:R-:W-:Y:S01]  /*0d00*/  IMAD.WIDE.U32 R14, R29, 0x4, R14 ;  /* 0x000000041d0e7825 */ /* 0x000fe200078e000e */
[----:B--2---:R1:W-:Y:S05]  /*0d10*/  STG.E desc[UR6][R18.64], R23 ;  /* 0x0000001712007986 */ /* 0x0043ea000c101906 */
[----:B------:R-:W2:Y:S01]  /*0d20*/  LDG.E R15, desc[UR6][R14.64] ;  /* 0x000000060e0f7981 */ /* 0x000ea2000c1e1900 */
[----:B------:R-:W-:Y:S02]  /*0d30*/  IADD3 R27, PT, PT, R27, 0x7, RZ ;  /* 0x000000071b1b7810 */ /* 0x000fe40007ffe0ff */
[----:B------:R-:W-:-:S03]  /*0d40*/  IADD3 R25, PT, PT, R25, 0x8, RZ ;  /* 0x0000000819197810 */ /* 0x000fc60007ffe0ff */
[----:B------:R-:W-:-:S05]  /*0d50*/  IMAD.WIDE.U32 R12, R27, 0x4, R12 ;  /* 0x000000041b0c7825 */ /* 0x000fca00078e000c */
[----:B--2---:R1:W-:Y:S02]  /*0d60*/  STG.E desc[UR6][R12.64], R15 ;  /* 0x0000000f0c007986 */ /* 0x0043e4000c101906 */
.L_x_21:
        /* <DEDUP_REMOVED lines=8> */
[----:B-1----:R-:W-:-:S05]  /*0df0*/  IMAD.WIDE.U32 R12, R29, 0x4, R18 ;  /* 0x000000041d0c7825 */ /* 0x002fca00078e0012 */
[----:B0-----:R-:W3:Y:S01]  /*0e00*/  LDG.E R15, desc[UR6][R12.64] ;  /* 0x000000060c0f7981 */ /* 0x001ee2000c1e1900 */
[----:B------:R-:W-:Y:S01]  /*0e10*/  IADD3 R21, PT, PT, R29, 0x1, RZ ;  /* 0x000000011d157810 */ /* 0x000fe20007ffe0ff */
[----:B------:R-:W-:-:S04]  /*0e20*/  IMAD R27, R26, R11, R25 ;  /* 0x0000000b1a1b7224 */ /* 0x000fc800078e0219 */
[----:B--2---:R-:W-:-:S04]  /*0e30*/  IMAD.WIDE.U32 R22, R27, 0x4, R16 ;  /* 0x000000041b167825 */ /* 0x004fc800078e0010 */
[----:B------:R-:W-:Y:S01]  /*0e40*/  IMAD.WIDE.U32 R20, R21, 0x4, R18 ;  /* 0x0000000415147825 */ /* 0x000fe200078e0012 */
[----:B---3--:R0:W-:Y:S05]  /*0e50*/  STG.E desc[UR6][R22.64], R15 ;  /* 0x0000000f16007986 */ /* 0x0081ea000c101906 */
[----:B------:R-:W2:Y:S01]  /*0e60*/  LDG.E R21, desc[UR6][R20.64] ;  /* 0x0000000614157981 */ /* 0x000ea2000c1e1900 */
[----:B------:R-:W-:Y:S01]  /*0e70*/  VIADD R14, R27, 0x1 ;  /* 0x000000011b0e7836 */ /* 0x000fe20000000000 */
[----:B------:R-:W-:-:S05]  /*0e80*/  IADD3 R13, PT, PT, R29, 0x2, RZ ;  /* 0x000000021d0d7810 */ /* 0x000fca0007ffe0ff */
[----:B------:R-:W-:-:S04]  /*0e90*/  IMAD.WIDE.U32 R12, R13, 0x4, R18 ;  /* 0x000000040d0c7825 */ /* 0x000fc800078e0012 */
[----:B0-----:R-:W-:-:S05]  /*0ea0*/  IMAD.WIDE.U32 R14, R14, 0x4, R16 ;  /* 0x000000040e0e7825 */ /* 0x001fca00078e0010 */
[----:B--2---:R1:W-:Y:S04]  /*0eb0*/  STG.E desc[UR6][R14.64], R21 ;  /* 0x000000150e007986 */ /* 0x0043e8000c101906 */
[----:B------:R0:W2:Y:S01]  /*0ec0*/  LDG.E R20, desc[UR6][R12.64] ;  /* 0x000000060c147981 */ /* 0x0000a2000c1e1900 */
[----:B------:R-:W-:-:S05]  /*0ed0*/  IADD3 R29, PT, PT, R29, 0x3, RZ ;  /* 0x000000031d1d7810 */ /* 0x000fca0007ffe0ff */
[----:B------:R-:W-:Y:S01]  /*0ee0*/  IMAD.WIDE.U32 R18, R29, 0x4, R18 ;  /* 0x000000041d127825 */ /* 0x000fe200078e0012 */
[----:B0-----:R-:W-:-:S05]  /*0ef0*/  IADD3 R13, PT, PT, R27, 0x2, RZ ;  /* 0x000000021b0d7810 */ /* 0x001fca0007ffe0ff */
[----:B------:R-:W-:-:S05]  /*0f00*/  IMAD.WIDE.U32 R12, R13, 0x4, R16 ;  /* 0x000000040d0c7825 */ /* 0x000fca00078e0010 */
[----:B--2---:R1:W-:Y:S04]  /*0f10*/  STG.E desc[UR6][R12.64], R20 ;  /* 0x000000140c007986 */ /* 0x0043e8000c101906 */
[----:B------:R-:W2:Y:S01]  /*0f20*/  LDG.E R19, desc[UR6][R18.64] ;  /* 0x0000000612137981 */ /* 0x000ea2000c1e1900 */
[----:B------:R-:W-:Y:S02]  /*0f30*/  IADD3 R27, PT, PT, R27, 0x3, RZ ;  /* 0x000000031b1b7810 */ /* 0x000fe40007ffe0ff */
[----:B------:R-:W-:-:S03]  /*0f40*/  IADD3 R25, PT, PT, R25, 0x4, RZ ;  /* 0x0000000419197810 */ /* 0x000fc60007ffe0ff */
[----:B------:R-:W-:-:S05]  /*0f50*/  IMAD.WIDE.U32 R16, R27, 0x4, R16 ;  /* 0x000000041b107825 */ /* 0x000fca00078e0010 */
[----:B--2---:R1:W-:Y:S02]  /*0f60*/  STG.E desc[UR6][R16.64], R19 ;  /* 0x0000001310007986 */ /* 0x0043e4000c101906 */
.L_x_22:
[----:B------:R-:W-:Y:S05]  /*0f70*/  @!P2 BRA `(.L_x_20) ;  /* 0x000000000060a947 */ /* 0x000fea0003800000 */
[----:B-1----:R-:W1:Y:S01]  /*0f80*/  LDC.64 R12, c[0x0][0x380] ;  /* 0x0000e000ff0c7b82 */ /* 0x002e620000000a00 */
[----:B------:R-:W-:-:S07]  /*0f90*/  IMAD R21, R28, R11, R25 ;  /* 0x0000000b1c157224 */ /* 0x000fce00078e0219 */
[----:B------:R-:W2:Y:S01]  /*0fa0*/  LDC.64 R14, c[0x0][0x388] ;  /* 0x0000e200ff0e7b82 */ /* 0x000ea20000000a00 */
[----:B-1----:R-:W-:-:S06]  /*0fb0*/  IMAD.WIDE.U32 R16, R21, 0x4, R12 ;  /* 0x0000000415107825 */ /* 0x002fcc00078e000c */
[----:B0-----:R-:W3:Y:S01]  /*0fc0*/  LDG.E R17, desc[UR6][R16.64] ;  /* 0x0000000610117981 */ /* 0x001ee2000c1e1900 */
[----:B------:R-:W-:Y:S01]  /*0fd0*/  IMAD R11, R26, R11, R25 ;  /* 0x0000000b1a0b7224 */ /* 0x000fe200078e0219 */
[----:B------:R-:W-:-:S03]  /*0fe0*/  ISETP.NE.AND P1, PT, R6, 0x1, PT ;  /* 0x000000010600780c */ /* 0x000fc60003f25270 */
[----:B--2---:R-:W-:-:S05]  /*0ff0*/  IMAD.WIDE.U32 R18, R11, 0x4, R14 ;  /* 0x000000040b127825 */ /* 0x004fca00078e000e */
[----:B---3--:R2:W-:Y:S05]  /*1000*/  STG.E desc[UR6][R18.64], R17 ;  /* 0x0000001112007986 */ /* 0x0085ea000c101906 */
[----:B------:R-:W-:Y:S05]  /*1010*/  @!P1 BRA `(.L_x_20) ;  /* 0x0000000000389947 */ /* 0x000fea0003800000 */
[----:B--2---:R-:W-:-:S05]  /*1020*/  IADD3 R17, PT, PT, R21, 0x1, RZ ;  /* 0x0000000115117810 */ /* 0x004fca0007ffe0ff */
[----:B------:R-:W-:-:S06]  /*1030*/  IMAD.WIDE.U32 R16, R17, 0x4, R12 ;  /* 0x0000000411107825 */ /* 0x000fcc00078e000c */
[----:B------:R-:W2:Y:S01]  /*1040*/  LDG.E R17, desc[UR6][R16.64] ;  /* 0x0000000610117981 */ /* 0x000ea2000c1e1900 */
[----:B------:R-:W-:Y:S01]  /*1050*/  VIADD R19, R11, 0x1 ;  /* 0x000000010b137836 */ /* 0x000fe20000000000 */
[----:B------:R-:W-:-:S03]  /*1060*/  ISETP.NE.AND P1, PT, R6, 0x2, PT ;  /* 0x000000020600780c */ /* 0x000fc60003f25270 */
[----:B------:R-:W-:-:S05]  /*1070*/  IMAD.WIDE.U32 R18, R19, 0x4, R14 ;  /* 0x0000000413127825 */ /* 0x000fca00078e000e */
[----:B--2---:R3:W-:Y:S05]  /*1080*/  STG.E desc[UR6][R18.64], R17 ;  /* 0x0000001112007986 */ /* 0x0047ea000c101906 */
[----:B------:R-:W-:Y:S05]  /*1090*/  @!P1 BRA `(.L_x_20) ;  /* 0x0000000000189947 */ /* 0x000fea0003800000 */
[----:B------:R-:W-:-:S05]  /*10a0*/  IADD3 R21, PT, PT, R21, 0x2, RZ ;  /* 0x0000000215157810 */ /* 0x000fca0007ffe0ff */
[----:B------:R-:W-:-:S06]  /*10b0*/  IMAD.WIDE.U32 R12, R21, 0x4, R12 ;  /* 0x00000004150c7825 */ /* 0x000fcc00078e000c */
[----:B------:R-:W2:Y:S01]  /*10c0*/  LDG.E R13, desc[UR6][R12.64] ;  /* 0x000000060c0d7981 */ /* 0x000ea2000c1e1900 */
[----:B------:R-:W-:-:S05]  /*10d0*/  IADD3 R11, PT, PT, R11, 0x2, RZ ;  /* 0x000000020b0b7810 */ /* 0x000fca0007ffe0ff */
[----:B------:R-:W-:-:S05]  /*10e0*/  IMAD.WIDE.U32 R14, R11, 0x4, R14 ;  /* 0x000000040b0e7825 */ /* 0x000fca00078e000e */
[----:B--2---:R4:W-:Y:S02]  /*10f0*/  STG.E desc[UR6][R14.64], R13 ;  /* 0x0000000d0e007986 */ /* 0x0049e4000c101906 */
.L_x_20:
[----:B------:R-:W-:Y:S02]  /*1100*/  IADD3 R11, PT, PT, R24, 0x1, RZ ;  /* 0x00000001180b7810 */ /* 0x000fe40007ffe0ff */
[----:B------:R-:W-:Y:S02]  /*1110*/  IADD3 R8, PT, PT, R8, 0x1, RZ ;  /* 0x0000000108087810 */ /* 0x000fe40007ffe0ff */
[----:B------:R-:W-:Y:S02]  /*1120*/  ISETP.LT.U32.AND P2, PT, R11, R10, PT ;  /* 0x0000000a0b00720c */ /* 0x000fe40003f41070 */
[----:B------:R-:W-:-:S13]  /*1130*/  ISETP.GE.AND P1, PT, R8, R2, PT ;  /* 0x000000020800720c */ /* 0x000fda0003f26270 */
[----:B------:R-:W-:Y:S05]  /*1140*/  @!P1 BRA P2, `(.L_x_23) ;  /* 0xfffffff000509947 */ /* 0x000fea000103ffff */
.L_x_17:
[----:B0-----:R-:W-:Y:S05]  /*1150*/  BSYNC.RECONVERGENT B0 ;  /* 0x0000000000007941 */ /* 0x001fea0003800200 */
.L_x_16:
[----:B------:R-:W0:Y:S01]  /*1160*/  LDCU UR8, c[0x0][0x3a4] ;  /* 0x00007480ff0877ac */ /* 0x000e220008000800 */
[----:B------:R-:W-:-:S04]  /*1170*/  IADD3 R7, PT, PT, R7, 0x1, RZ ;  /* 0x0000000107077810 */ /* 0x000fc80007ffe0ff */
[----:B------:R-:W-:Y:S02]  /*1180*/  IADD3 R8, PT, PT, R0, R7, RZ ;  /* 0x0000000700087210 */ /* 0x000fe40007ffe0ff */
[----:B------:R-:W-:Y:S02]  /*1190*/  ISETP.GE.AND P1, PT, R7, UR5, PT ;  /* 0x0000000507007c0c */ /* 0x000fe4000bf26270 */
[----:B0-----:R-:W-:-:S13]  /*11a0*/  ISETP.LT.U32.AND P2, PT, R8, UR8, PT ;  /* 0x0000000808007c0c */ /* 0x001fda000bf41070 */
[----:B------:R-:W-:Y:S05]  /*11b0*/  @!P1 BRA P2, `(.L_x_24) ;  /* 0xfffffff000109947 */ /* 0x000fea000103ffff */
[----:B------:R-:W-:Y:S05]  /*11c0*/  EXIT ;  /* 0x000000000000794d */ /* 0x000fea0003800000 */
.L_x_25:
        /* <DEDUP_REMOVED lines=11> */
.L_x_44:


//--------------------- .text._Z10bmm_kernelPfS_S_iiii --------------------------
	.section	.text._Z10bmm_kernelPfS_S_iiii,"ax",@progbits
	.align	128
        .global         _Z10bmm_kernelPfS_S_iiii
        .type           _Z10bmm_kernelPfS_S_iiii,@function
        .size           _Z10bmm_kernelPfS_S_iiii,(.L_x_45 - _Z10bmm_kernelPfS_S_iiii)
        .other          _Z10bmm_kernelPfS_S_iiii,@"STO_CUDA_ENTRY STV_DEFAULT"
_Z10bmm_kernelPfS_S_iiii:
.text._Z10bmm_kernelPfS_S_iiii:
        /* <DEDUP_REMOVED lines=12> */
[----:B---3--:R-:W-:Y:S02]  /*00c0*/  MOV R5, UR6 ;  /* 0x0000000600057c02 */ /* 0x008fe40008000f00 */
[----:B-1----:R-:W-:-:S04]  /*00d0*/  SHF.L.U32 R2, R2, 0x6, RZ ;  /* 0x0000000602027819 */ /* 0x002fc800000006ff */
[----:B------:R-:W-:-:S05]  /*00e0*/  VIADDMNMX R7, R2, 0x40, R7, PT ;  /* 0x0000004002077846 */ /* 0x000fca0003800107 */
[----:B--2---:R-:W-:Y:S05]  /*00f0*/  @!P0 BRA `(.L_x_26) ;  /* 0x0000000800308947 */ /* 0x004fea0003800000 */
[----:B------:R-:W-:-:S07]  /*0100*/  LOP3.LUT R4, R6, 0x7, RZ, 0xc0, !PT ;  /* 0x0000000706047812 */ /* 0x000fce00078ec0ff */
.L_x_34:
[----:B0-----:R-:W0:Y:S01]  /*0110*/  LDCU UR6, c[0x0][0x3a4] ;  /* 0x00007480ff0677ac */ /* 0x001e220008000800 */
[----:B------:R-:W-:Y:S01]  /*0120*/  BSSY.RECONVERGENT B0, `(.L_x_27) ;  /* 0x0000085000007945 */ /* 0x000fe20003800200 */
[----:B0-----:R-:W-:-:S13]  /*0130*/  ISETP.GE.AND P0, PT, R2, UR6, PT ;  /* 0x0000000602007c0c */ /* 0x001fda000bf06270 */
[----:B------:R-:W-:Y:S05]  /*0140*/  @P0 BRA `(.L_x_28) ;  /* 0x0000000800080947 */ /* 0x000fea0003800000 */
[----:B------:R-:W0:Y:S01]  /*0150*/  LDCU UR6, c[0x0][0x39c] ;  /* 0x00007380ff0677ac */ /* 0x000e220008000800 */
[----:B------:R-:W-:Y:S01]  /*0160*/  MOV R6, R2 ;  /* 0x0000000200067202 */ /* 0x000fe20000000f00 */
[----:B------:R-:W1:Y:S01]  /*0170*/  LDCU UR7, c[0x0][0x3a0] ;  /* 0x00007400ff0777ac */ /* 0x000e620008000800 */
[----:B0-----:R-:W-:-:S04]  /*0180*/  IMAD R8, R5, UR6, R0 ;  /* 0x0000000605087c24 */ /* 0x001fc8000f8e0200 */
[----:B-1----:R-:W-:-:S07]  /*0190*/  IMAD R8, R8, UR7, RZ ;  /* 0x0000000708087c24 */ /* 0x002fce000f8e02ff */
.L_x_33:
[----:B0-----:R-:W0:Y:S01]  /*01a0*/  LDC R10, c[0x0][0x3a0] ;  /* 0x0000e800ff0a7b82 */ /* 0x001e220000000800 */
[----:B------:R-:W-:Y:S01]  /*01b0*/  HFMA2 R11, -RZ, RZ, 0, 0 ;  /* 0x00000000ff0b7431 */ /* 0x000fe200000001ff */
[----:B------:R-:W-:Y:S02]  /*01c0*/  MOV R18, RZ ;  /* 0x000000ff00127202 */ /* 0x000fe40000000f00 */
[----:B0-----:R-:W-:-:S13]  /*01d0*/  ISETP.GE.U32.AND P0, PT, R10, 0x8, PT ;  /* 0x000000080a00780c */ /* 0x001fda0003f06070 */
[----:B------:R-:W-:Y:S05]  /*01e0*/  @!P0 BRA `(.L_x_29) ;  /* 0x0000000000c48947 */ /* 0x000fea0003800000 */
[----:B------:R-:W0:Y:S01]  /*01f0*/  S2UR UR6, SR_CTAID.X ;  /* 0x00000000000679c3 */ /* 0x000e220000002500 */
[----:B------:R-:W-:Y:S02]  /*0200*/  LOP3.LUT R11, R10, 0x7ffffff8, RZ, 0xc0, !PT ;  /* 0x7ffffff80a0b7812 */ /* 0x000fe400078ec0ff */
[----:B------:R-:W-:Y:S02]  /*0210*/  MOV R18, RZ ;  /* 0x000000ff00127202 */ /* 0x000fe40000000f00 */
[----:B------:R-:W-:Y:S02]  /*0220*/  MOV R13, R8 ;  /* 0x00000008000d7202 */ /* 0x000fe40000000f00 */
[----:B------:R-:W-:Y:S01]  /*0230*/  IADD3 R26, PT, PT, -R11, RZ, RZ ;  /* 0x000000ff0b1a7210 */ /* 0x000fe20007ffe1ff */
[----:B------:R-:W1:Y:S01]  /*0240*/  LDC R12, c[0x0][0x3a4] ;  /* 0x0000e900ff0c7b82 */ /* 0x000e620000000800 */
[----:B0-----:R-:W-:-:S05]  /*0250*/  MOV R5, UR6 ;  /* 0x0000000600057c02 */ /* 0x001fca0008000f00 */
[----:B-1----:R-:W-:-:S04]  /*0260*/  IMAD R9, R5, R12, RZ ;  /* 0x0000000c05097224 */ /* 0x002fc800078e02ff */
[----:B------:R-:W-:-:S07]  /*0270*/  IMAD R9, R9, R10, R6 ;  /* 0x0000000a09097224 */ /* 0x000fce00078e0206 */
.L_x_30:
[----:B------:R-:W0:Y:S08]  /*0280*/  LDC.64 R20, c[0x0][0x388] ;  /* 0x0000e200ff147b82 */ /* 0x000e300000000a00 */
[----:B------:R-:W1:Y:S01]  /*0290*/  LDC.64 R14, c[0x0][0x380] ;  /* 0x0000e000ff0e7b82 */ /* 0x000e620000000a00 */
[----:B0-----:R-:W-:-:S05]  /*02a0*/  IMAD.WIDE R20, R9, 0x4, R20 ;  /* 0x0000000409147825 */ /* 0x001fca00078e0214 */
[----:B------:R0:W2:Y:S01]  /*02b0*/  LDG.E R19, desc[UR4][R20.64] ;  /* 0x0000000414137981 */ /* 0x0000a2000c1e1900 */
[----:B-1----:R-:W-:-:S05]  /*02c0*/  IMAD.WIDE R14, R13, 0x4, R14 ;  /* 0x000000040d0e7825 */ /* 0x002fca00078e020e */
[----:B------:R-:W2:Y:S01]  /*02d0*/  LDG.E R29, desc[UR4][R14.64] ;  /* 0x000000040e1d7981 */ /* 0x000ea2000c1e1900 */
[----:B0-----:R-:W-:-:S03]  /*02e0*/  IMAD.WIDE R20, R12, 0x4, R20 ;  /* 0x000000040c147825 */ /* 0x001fc600078e0214 */
[----:B------:R-:W3:Y:S04]  /*02f0*/  LDG.E R24, desc[UR4][R14.64+0x4] ;  /* 0x000004040e187981 */ /* 0x000ee8000c1e1900 */
[----:B------:R-:W3:Y:S01]  /*0300*/  LDG.E R25, desc[UR4][R20.64] ;  /* 0x0000000414197981 */ /* 0x000ee2000c1e1900 */
[----:B------:R-:W-:-:S03]  /*0310*/  IMAD.WIDE R22, R12, 0x4, R20 ;  /* 0x000000040c167825 */ /* 0x000fc600078e0214 */
[----:B------:R-:W4:Y:S04]  /*0320*/  LDG.E R27, desc[UR4][R14.64+0x8] ;  /* 0x000008040e1b7981 */ /* 0x000f28000c1e1900 */
[----:B------:R2:W4:Y:S01]  /*0330*/  LDG.E R28, desc[UR4][R22.64] ;  /* 0x00000004161c7981 */ /* 0x000522000c1e1900 */
[----:B------:R-:W-:-:S04]  /*0340*/  IMAD.WIDE R16, R12, 0x4, R22 ;  /* 0x000000040c107825 */ /* 0x000fc800078e0216 */
[----:B--2---:R-:W-:Y:S01]  /*0350*/  FFMA R23, R29, R19, R18 ;  /* 0x000000131d177223 */ /* 0x004fe20000000012 */
[----:B------:R-:W-:Y:S01]  /*0360*/  IMAD.WIDE R18, R12, 0x4, R16 ;  /* 0x000000040c127825 */ /* 0x000fe200078e0210 */
[----:B------:R3:W2:Y:S04]  /*0370*/  LDG.E R29, desc[UR4][R16.64] ;  /* 0x00000004101d7981 */ /* 0x0006a8000c1e1900 */
[----:B------:R-:W5:Y:S01]  /*0380*/  LDG.E R22, desc[UR4][R18.64] ;  /* 0x0000000412167981 */ /* 0x000f62000c1e1900 */
[----:B---3--:R-:W-:Y:S01]  /*0390*/  FFMA R16, R24, R25, R23 ;  /* 0x0000001918107223 */ /* 0x008fe20000000017 */
[C---:B------:R-:W-:Y:S02]  /*03a0*/  IMAD.WIDE R24, R12.reuse, 0x4, R18 ;  /* 0x000000040c187825 */ /* 0x040fe400078e0212 */
[----:B------:R-:W2:Y:S02]  /*03b0*/  LDG.E R18, desc[UR4][R14.64+0xc] ;  /* 0x00000c040e127981 */ /* 0x000ea4000c1e1900 */
[----:B----4-:R-:W-:Y:S01]  /*03c0*/  FFMA R27, R27, R28, R16 ;  /* 0x0000001c1b1b7223 */ /* 0x010fe20000000010 */
[C---:B------:R-:W-:Y:S01]  /*03d0*/  IMAD.WIDE R20, R12.reuse, 0x4, R24 ;  /* 0x000000040c147825 */ /* 0x040fe200078e0218 */
[----:B------:R-:W5:Y:S04]  /*03e0*/  LDG.E R28, desc[UR4][R14.64+0x10] ;  /* 0x000010040e1c7981 */ /* 0x000f68000c1e1900 */
[----:B------:R-:W3:Y:S01]  /*03f0*/  LDG.E R23, desc[UR4][R24.64] ;  /* 0x0000000418177981 */ /* 0x000ee2000c1e1900 */
[----:B------:R-:W-:-:S03]  /*0400*/  IMAD.WIDE R16, R12, 0x4, R20 ;  /* 0x000000040c107825 */ /* 0x000fc600078e0214 */
[----:B------:R-:W4:Y:S04]  /*0410*/  LDG.E R19, desc[UR4][R14.64+0x18] ;  /* 0x000018040e137981 */ /* 0x000f28000c1e1900 */
[----:B------:R-:W4:Y:S04]  /*0420*/  LDG.E R16, desc[UR4][R16.64] ;  /* 0x0000000410107981 */ /* 0x000f28000c1e1900 */
[----:B------:R-:W3:Y:S04]  /*0430*/  LDG.E R24, desc[UR4][R14.64+0x14] ;  /* 0x000014040e187981 */ /* 0x000ee8000c1e1900 */
[----:B------:R-:W4:Y:S04]  /*0440*/  LDG.E R25, desc[UR4][R14.64+0x1c] ;  /* 0x00001c040e197981 */ /* 0x000f28000c1e1900 */
[----:B------:R-:W4:Y:S01]  /*0450*/  LDG.E R14, desc[UR4][R20.64] ;  /* 0x00000004140e7981 */ /* 0x000f22000c1e1900 */
[----:B------:R-:W-:-:S04]  /*0460*/  IADD3 R26, PT, PT, R26, 0x8, RZ ;  /* 0x000000081a1a7810 */ /* 0x000fc80007ffe0ff */
[----:B------:R-:W-:Y:S02]  /*0470*/  ISETP.NE.AND P0, PT, R26, RZ, PT ;  /* 0x000000ff1a00720c */ /* 0x000fe40003f05270 */
[----:B------:R-:W-:Y:S02]  /*0480*/  IADD3 R13, PT, PT, R13, 0x8, RZ ;  /* 0x000000080d0d7810 */ /* 0x000fe40007ffe0ff */
[----:B------:R-:W-:Y:S01]  /*0490*/  LEA R9, R12, R9, 0x3 ;  /* 0x000000090c097211 */ /* 0x000fe200078e18ff */
[----:B--2---:R-:W-:-:S04]  /*04a0*/  FFMA R27, R18, R29, R27 ;  /* 0x0000001d121b7223 */ /* 0x004fc8000000001b */
[----:B-----5:R-:W-:-:S04]  /*04b0*/  FFMA R27, R28, R22, R27 ;  /* 0x000000161c1b7223 */ /* 0x020fc8000000001b */
[----:B---3--:R-:W-:-:S04]  /*04c0*/  FFMA R24, R24, R23, R27 ;  /* 0x0000001718187223 */ /* 0x008fc8000000001b */
[----:B----4-:R-:W-:-:S04]  /*04d0*/  FFMA R24, R19, R14, R24 ;  /* 0x0000000e13187223 */ /* 0x010fc80000000018 */
[----:B------:R-:W-:Y:S01]  /*04e0*/  FFMA R18, R25, R16, R24 ;  /* 0x0000001019127223 */ /* 0x000fe20000000018 */
[----:B------:R-:W-:Y:S06]  /*04f0*/  @P0 BRA `(.L_x_30) ;  /* 0xfffffffc00600947 */ /* 0x000fec000383ffff */
.L_x_29:
[----:B------:R-:W-:-:S13]  /*0500*/  ISETP.NE.AND P0, PT, R4, RZ, PT ;  /* 0x000000ff0400720c */ /* 0x000fda0003f05270 */
[----:B------:R-:W-:Y:S05]  /*0510*/  @!P0 BRA `(.L_x_31) ;  /* 0x0000000000ec8947 */ /* 0x000fea0003800000 */
[----:B------:R-:W-:Y:S02]  /*0520*/  IADD3 R9, PT, PT, R4, -0x1, RZ ;  /* 0xffffffff04097810 */ /* 0x000fe40007ffe0ff */
[----:B------:R-:W-:Y:S02]  /*0530*/  LOP3.LUT P1, R19, R10, 0x3, RZ, 0xc0, !PT ;  /* 0x000000030a137812 */ /* 0x000fe4000782c0ff */
[----:B------:R-:W-:-:S13]  /*0540*/  ISETP.GE.U32.AND P0, PT, R9, 0x3, PT ;  /* 0x000000030900780c */ /* 0x000fda0003f06070 */
[----:B------:R-:W-:Y:S05]  /*0550*/  @!P0 BRA `(.L_x_32) ;  /* 0x0000000000608947 */ /* 0x000fea0003800000 */
[----:B------:R-:W0:Y:S01]  /*0560*/  LDC R23, c[0x0][0x3a4] ;  /* 0x0000e900ff177b82 */ /* 0x000e220000000800 */
[----:B------:R-:W-:-:S07]  /*0570*/  IMAD R9, R5, R10, R11 ;  /* 0x0000000a05097224 */ /* 0x000fce00078e020b */
[----:B------:R-:W1:Y:S08]  /*0580*/  LDC.64 R12, c[0x0][0x388] ;  /* 0x0000e200ff0c7b82 */ /* 0x000e700000000a00 */
[----:B------:R-:W2:Y:S01]  /*0590*/  LDC.64 R14, c[0x0][0x380] ;  /* 0x0000e000ff0e7b82 */ /* 0x000ea20000000a00 */
[----:B0-----:R-:W-:Y:S02]  /*05a0*/  IMAD R17, R9, R23, R6 ;  /* 0x0000001709117224 */ /* 0x001fe400078e0206 */
[----:B------:R-:W-:-:S02]  /*05b0*/  IMAD.IADD R9, R8, 0x1, R11 ;  /* 0x0000000108097824 */ /* 0x000fc400078e020b */
        /* <DEDUP_REMOVED lines=18> */
.L_x_32:
[----:B------:R-:W-:Y:S05]  /*06e0*/  @!P1 BRA `(.L_x_31) ;  /* 0x0000000000789947 */ /* 0x000fea0003800000 */
[----:B------:R-:W-:Y:S01]  /*06f0*/  ISETP.NE.AND P0, PT, R19, 0x1, PT ;  /* 0x000000011300780c */ /* 0x000fe20003f05270 */
[----:B------:R-:W0:Y:S01]  /*0700*/  LDC.64 R20, c[0x0][0x388] ;  /* 0x0000e200ff147b82 */ /* 0x000e220000000a00 */
[----:B------:R-:W-:-:S04]  /*0710*/  LOP3.LUT R9, R10, 0x1, RZ, 0xc0, !PT ;  /* 0x000000010a097812 */ /* 0x000fc800078ec0ff */
[----:B------:R-:W-:-:S03]  /*0720*/  ISETP.NE.U32.AND P1, PT, R9, 0x1, PT ;  /* 0x000000010900780c */ /* 0x000fc60003f25070 */
[----:B------:R-:W1:Y:S04]  /*0730*/  LDC.64 R12, c[0x0][0x380] ;  /* 0x0000e000ff0c7b82 */ /* 0x000e680000000a00 */
[----:B------:R-:W-:-:S04]  /*0740*/  @P0 IMAD R19, R5, R10, R11 ;  /* 0x0000000a05130224 */ /* 0x000fc800078e020b */
[----:B------:R-:W2:Y:S08]  /*0750*/  @P0 LDC R23, c[0x0][0x3a4] ;  /* 0x0000e900ff170b82 */ /* 0x000eb00000000800 */
[----:B------:R-:W3:Y:S08]  /*0760*/  @!P1 LDC R9, c[0x0][0x3a4] ;  /* 0x0000e900ff099b82 */ /* 0x000ef00000000800 */
[----:B------:R-:W4:Y:S08]  /*0770*/  LDC.64 R14, c[0x0][0x380] ;  /* 0x0000e000ff0e7b82 */ /* 0x000f300000000a00 */
[----:B------:R-:W5:Y:S01]  /*0780*/  LDC.64 R16, c[0x0][0x388] ;  /* 0x0000e200ff107b82 */ /* 0x000f620000000a00 */
[----:B--2---:R-:W-:Y:S01]  /*0790*/  @P0 IMAD R25, R19, R23, R6 ;  /* 0x0000001713190224 */ /* 0x004fe200078e0206 */
[----:B------:R-:W-:-:S02]  /*07a0*/  @P0 IADD3 R19, PT, PT, R8, R11, RZ ;  /* 0x0000000b08130210 */ /* 0x000fc40007ffe0ff */
[----:B------:R-:W-:Y:S01]  /*07b0*/  @P0 IADD3 R11, PT, PT, R11, 0x2, RZ ;  /* 0x000000020b0b0810 */ /* 0x000fe20007ffe0ff */
[----:B0-----:R-:W-:-:S03]  /*07c0*/  @P0 IMAD.WIDE R20, R25, 0x4, R20 ;  /* 0x0000000419140825 */ /* 0x001fc600078e0214 */
[----:B------:R-:W-:Y:S01]  /*07d0*/  @!P1 IADD3 R25, PT, PT, R8, R11, RZ ;  /* 0x0000000b08199210 */ /* 0x000fe20007ffe0ff */
[----:B------:R-:W-:Y:S02]  /*07e0*/  @!P1 IMAD R22, R5, R10, R11 ;  /* 0x0000000a05169224 */ /* 0x000fe400078e020b */
[----:B-1----:R-:W-:Y:S02]  /*07f0*/  @P0 IMAD.WIDE R12, R19, 0x4, R12 ;  /* 0x00000004130c0825 */ /* 0x002fe400078e020c */
[----:B------:R-:W2:Y:S02]  /*0800*/  @P0 LDG.E R19, desc[UR4][R20.64] ;  /* 0x0000000414130981 */ /* 0x000ea4000c1e1900 */
[----:B------:R-:W-:Y:S02]  /*0810*/  @P0 IMAD.WIDE R10, R23, 0x4, R20 ;  /* 0x00000004170a0825 */ /* 0x000fe400078e0214 */
[----:B------:R-:W2:Y:S02]  /*0820*/  @P0 LDG.E R23, desc[UR4][R12.64] ;  /* 0x000000040c170981 */ /* 0x000ea4000c1e1900 */
[----:B---3--:R-:W-:-:S02]  /*0830*/  @!P1 IMAD R9, R22, R9, R6 ;  /* 0x0000000916099224 */ /* 0x008fc400078e0206 */
[----:B----4-:R-:W-:Y:S01]  /*0840*/  @!P1 IMAD.WIDE R14, R25, 0x4, R14 ;  /* 0x00000004190e9825 */ /* 0x010fe200078e020e */
[----:B------:R-:W3:Y:S03]  /*0850*/  @P0 LDG.E R22, desc[UR4][R12.64+0x4] ;  /* 0x000004040c160981 */ /* 0x000ee6000c1e1900 */
[----:B-----5:R-:W-:Y:S01]  /*0860*/  @!P1 IMAD.WIDE R16, R9, 0x4, R16 ;  /* 0x0000000409109825 */ /* 0x020fe200078e0210 */
[----:B------:R-:W3:Y:S04]  /*0870*/  @P0 LDG.E R10, desc[UR4][R10.64] ;  /* 0x000000040a0a0981 */ /* 0x000ee8000c1e1900 */
[----:B------:R-:W4:Y:S04]  /*0880*/  @!P1 LDG.E R15, desc[UR4][R14.64] ;  /* 0x000000040e0f9981 */ /* 0x000f28000c1e1900 */
[----:B------:R-:W4:Y:S01]  /*0890*/  @!P1 LDG.E R16, desc[UR4][R16.64] ;  /* 0x0000000410109981 */ /* 0x000f22000c1e1900 */
[----:B--2---:R-:W-:-:S04]  /*08a0*/  @P0 FFMA R19, R23, R19, R18 ;  /* 0x0000001317130223 */ /* 0x004fc80000000012 */
[----:B---3--:R-:W-:-:S04]  /*08b0*/  @P0 FFMA R18, R22, R10, R19 ;  /* 0x0000000a16120223 */ /* 0x008fc80000000013 */
[----:B----4-:R-:W-:-:S07]  /*08c0*/  @!P1 FFMA R18, R15, R16, R18 ;  /* 0x000000100f129223 */ /* 0x010fce0000000012 */
.L_x_31:
[----:B------:R-:W0:Y:S01]  /*08d0*/  LDCU UR6, c[0x0][0x39c] ;  /* 0x00007380ff0677ac */ /* 0x000e220008000800 */
[----:B------:R-:W1:Y:S01]  /*08e0*/  LDC.64 R10, c[0x0][0x390] ;  /* 0x0000e400ff0a7b82 */ /* 0x000e620000000a00 */
[----:B------:R-:W2:Y:S01]  /*08f0*/  LDCU UR7, c[0x0][0x3a4] ;  /* 0x00007480ff0777ac */ /* 0x000ea20008000800 */
[----:B0-----:R-:W-:-:S04]  /*0900*/  IMAD R9, R5, UR6, R0 ;  /* 0x0000000605097c24 */ /* 0x001fc8000f8e0200 */
[----:B--2---:R-:W-:Y:S01]  /*0910*/  IMAD R9, R9, UR7, R6 ;  /* 0x0000000709097c24 */ /* 0x004fe2000f8e0206 */
[----:B------:R-:W-:-:S03]  /*0920*/  IADD3 R6, PT, PT, R6, 0x1, RZ ;  /* 0x0000000106067810 */ /* 0x000fc60007ffe0ff */
[----:B-1----:R-:W-:Y:S01]  /*0930*/  IMAD.WIDE R10, R9, 0x4, R10 ;  /* 0x00000004090a7825 */ /* 0x002fe200078e020a */
[----:B------:R-:W-:-:S04]  /*0940*/  ISETP.GE.AND P0, PT, R6, R7, PT ;  /* 0x000000070600720c */ /* 0x000fc80003f06270 */
[----:B------:R0:W-:Y:S09]  /*0950*/  STG.E desc[UR4][R10.64], R18 ;  /* 0x000000120a007986 */ /* 0x0001f2000c101904 */
[----:B------:R-:W-:Y:S05]  /*0960*/  @!P0 BRA `(.L_x_33) ;  /* 0xfffffff8000c8947 */ /* 0x000fea000383ffff */
.L_x_28:
[----:B------:R-:W-:Y:S05]  /*0970*/  BSYNC.RECONVERGENT B0 ;  /* 0x0000000000007941 */ /* 0x000fea0003800200 */
.L_x_27:
[----:B------:R-:W-:-:S04]  /*0980*/  IADD3 R0, PT, PT, R0, 0x1, RZ ;  /* 0x0000000100007810 */ /* 0x000fc80007ffe0ff */
[----:B------:R-:W-:-:S13]  /*0990*/  ISETP.GE.U32.AND P0, PT, R0, R3, PT ;  /* 0x000000030000720c */ /* 0x000fda0003f06070 */
[----:B------:R-:W-:Y:S05]  /*09a0*/  @!P0 BRA `(.L_x_34) ;  /* 0xfffffff400d88947 */ /* 0x000fea000383ffff */
[----:B------:R-:W-:Y:S05]  /*09b0*/  EXIT ;  /* 0x000000000000794d */ /* 0x000fea0003800000 */
.L_x_26:
[----:B------:R-:W-:-:S04]  /*09c0*/  VIADDMNMX R9, R2, 0x1, R7, !PT ;  /* 0x0000000102097846 */ /* 0x000fc80007800107 */
[C---:B------:R-:W-:Y:S02]  /*09d0*/  LOP3.LUT R7, R9.reuse, 0x7, RZ, 0xc0, !PT ;  /* 0x0000000709077812 */ /* 0x040fe400078ec0ff */
[----:B------:R-:W-:Y:S02]  /*09e0*/  IADD3 R6, PT, PT, R2, -R9, RZ ;  /* 0x8000000902067210 */ /* 0x000fe40007ffe0ff */
[----:B------:R-:W-:Y:S01]  /*09f0*/  LOP3.LUT R8, R9, 0x3, RZ, 0xc0, !PT ;  /* 0x0000000309087812 */ /* 0x000fe200078ec0ff */
[----:B------:R-:W-:Y:S01]  /*0a00*/  VIADD R4, R7, 0xffffffff ;  /* 0xffffffff07047836 */ /* 0x000fe20000000000 */
[----:B------:R-:W-:-:S04]  /*0a10*/  ISETP.GT.U32.AND P1, PT, R6, -0x8, PT ;  /* 0xfffffff80600780c */ /* 0x000fc80003f24070 */
[----:B------:R-:W-:Y:S02]  /*0a20*/  ISETP.GE.U32.AND P0, PT, R4, 0x3, PT ;  /* 0x000000030400780c */ /* 0x000fe40003f06070 */
[----:B------:R-:W-:-:S11]  /*0a30*/  IADD3 R4, PT, PT, R9, -R2, -R7 ;  /* 0x8000000209047210 */ /* 0x000fd60007ffe807 */
.L_x_40:
[----:B0-----:R-:W0:Y:S01]  /*0a40*/  LDC R19, c[0x0][0x3a4] ;  /* 0x0000e900ff137b82 */ /* 0x001e220000000800 */
[----:B------:R-:W-:Y:S01]  /*0a50*/  BSSY.RECONVERGENT B0, `(.L_x_35) ;  /* 0x0000032000007945 */ /* 0x000fe20003800200 */
[----:B0-----:R-:W-:-:S13]  /*0a60*/  ISETP.GE.AND P2, PT, R2, R19, PT ;  /* 0x000000130200720c */ /* 0x001fda0003f46270 */
[----:B-12---:R-:W-:Y:S05]  /*0a70*/  @P2 BRA `(.L_x_36) ;  /* 0x0000000000bc2947 */ /* 0x006fea0003800000 */
[----:B------:R-:W0:Y:S01]  /*0a80*/  LDCU UR6, c[0x0][0x39c] ;  /* 0x00007380ff0677ac */ /* 0x000e220008000800 */
[----:B------:R-:W-:Y:S01]  /*0a90*/  BSSY.RECONVERGENT B1, `(.L_x_37) ;  /* 0x0000016000017945 */ /* 0x000fe20003800200 */
[----:B------:R-:W-:Y:S02]  /*0aa0*/  ISETP.NE.AND P3, PT, R7, RZ, PT ;  /* 0x000000ff0700720c */ /* 0x000fe40003f65270 */
[----:B------:R-:W-:Y:S01]  /*0ab0*/  MOV R6, R2 ;  /* 0x0000000200067202 */ /* 0x000fe20000000f00 */
[----:B0-----:R-:W-:Y:S01]  /*0ac0*/  IMAD R17, R5, UR6, R0 ;  /* 0x0000000605117c24 */ /* 0x001fe2000f8e0200 */
[----:B------:R-:W-:Y:S09]  /*0ad0*/  @P1 BRA `(.L_x_38) ;  /* 0x0000000000441947 */ /* 0x000ff20003800000 */
[----:B------:R-:W0:Y:S01]  /*0ae0*/  LDC.64 R10, c[0x0][0x390] ;  /* 0x0000e400ff0a7b82 */ /* 0x000e220000000a00 */
[----:B------:R-:W-:Y:S01]  /*0af0*/  HFMA2 R15, -RZ, RZ, 0, 0 ;  /* 0x00000000ff0f7431 */ /* 0x000fe200000001ff */
[----:B------:R-:W-:-:S07]  /*0b00*/  MOV R6, R2 ;  /* 0x0000000200067202 */ /* 0x000fce0000000f00 */
.L_x_39:
[----:B-1----:R-:W-:Y:S01]  /*0b10*/  IMAD R13, R17, R19, R6 ;  /* 0x00000013110d7224 */ /* 0x002fe200078e0206 */
[----:B------:R-:W-:Y:S02]  /*0b20*/  IADD3 R15, PT, PT, R15, 0x8, RZ ;  /* 0x000000080f0f7810 */ /* 0x000fe40007ffe0ff */
[----:B------:R-:W-:Y:S01]  /*0b30*/  IADD3 R6, PT, PT, R6, 0x8, RZ ;  /* 0x0000000806067810 */ /* 0x000fe20007ffe0ff */
[----:B0-----:R-:W-:Y:S01]  /*0b40*/  IMAD.WIDE R12, R13, 0x4, R10 ;  /* 0x000000040d0c7825 */ /* 0x001fe200078e020a */
[----:B------:R-:W-:-:S04]  /*0b50*/  ISETP.NE.AND P2, PT, R15, R4, PT ;  /* 0x000000040f00720c */ /* 0x000fc80003f45270 */
[----:B------:R1:W-:Y:S04]  /*0b60*/  STG.E desc[UR4][R12.64], RZ ;  /* 0x000000ff0c007986 */ /* 0x0003e8000c101904 */
[----:B------:R1:W-:Y:S04]  /*0b70*/  STG.E desc[UR4][R12.64+0x4], RZ ;  /* 0x000004ff0c007986 */ /* 0x0003e8000c101904 */
[----:B------:R1:W-:Y:S04]  /*0b80*/  STG.E desc[UR4][R12.64+0x8], RZ ;  /* 0x000008ff0c007986 */ /* 0x0003e8000c101904 */
[----:B------:R1:W-:Y:S04]  /*0b90*/  STG.E desc[UR4][R12.64+0xc], RZ ;  /* 0x00000cff0c007986 */ /* 0x0003e8000c101904 */
[----:B------:R1:W-:Y:S04]  /*0ba0*/  STG.E desc[UR4][R12.64+0x10], RZ ;  /* 0x000010ff0c007986 */ /* 0x0003e8000c101904 */
[----:B------:R1:W-:Y:S04]  /*0bb0*/  STG.E desc[UR4][R12.64+0x14], RZ ;  /* 0x000014ff0c007986 */ /* 0x0003e8000c101904 */
[----:B------:R1:W-:Y:S04]  /*0bc0*/  STG.E desc[UR4][R12.64+0x18], RZ ;  /* 0x000018ff0c007986 */ /* 0x0003e8000c101904 */
[----:B------:R1:W-:Y:S01]  /*0bd0*/  STG.E desc[UR4][R12.64+0x1c], RZ ;  /* 0x00001cff0c007986 */ /* 0x0003e2000c101904 */
[----:B------:R-:W-:Y:S05]  /*0be0*/  @P2 BRA `(.L_x_39) ;  /* 0xfffffffc00c82947 */ /* 0x000fea000383ffff */
.L_x_38:
[----:B------:R-:W-:Y:S05]  /*0bf0*/  BSYNC.RECONVERGENT B1 ;  /* 0x0000000000017941 */ /* 0x000fea0003800200 */
.L_x_37:
[----:B------:R-:W-:Y:S05]  /*0c00*/  @!P3 BRA `(.L_x_36) ;  /* 0x000000000058b947 */ /* 0x000fea0003800000 */
[----:B------:R-:W0:Y:S01]  /*0c10*/  @P0 LDC.64 R10, c[0x0][0x390] ;  /* 0x0000e400ff0a0b82 */ /* 0x000e220000000a00 */
[----:B-1----:R-:W-:Y:S01]  /*0c20*/  @P0 IMAD R13, R17, R19, R6 ;  /* 0x00000013110d0224 */ /* 0x002fe200078e0206 */
[----:B------:R-:W-:Y:S02]  /*0c30*/  ISETP.NE.AND P2, PT, R8, RZ, PT ;  /* 0x000000ff0800720c */ /* 0x000fe40003f45270 */
[----:B------:R-:W-:Y:S01]  /*0c40*/  @P0 IADD3 R6, PT, PT, R6, 0x4, RZ ;  /* 0x0000000406060810 */ /* 0x000fe20007ffe0ff */
[----:B0-----:R-:W-:-:S05]  /*0c50*/  @P0 IMAD.WIDE R10, R13, 0x4, R10 ;  /* 0x000000040d0a0825 */ /* 0x001fca00078e020a */
[----:B------:R0:W-:Y:S04]  /*0c60*/  @P0 STG.E desc[UR4][R10.64], RZ ;  /* 0x000000ff0a000986 */ /* 0x0001e8000c101904 */
[----:B------:R0:W-:Y:S04]  /*0c70*/  @P0 STG.E desc[UR4][R10.64+0x4], RZ ;  /* 0x000004ff0a000986 */ /* 0x0001e8000c101904 */
[----:B------:R0:W-:Y:S04]  /*0c80*/  @P0 STG.E desc[UR4][R10.64+0x8], RZ ;  /* 0x000008ff0a000986 */ /* 0x0001e8000c101904 */
[----:B------:R0:W-:Y:S01]  /*0c90*/  @P0 STG.E desc[UR4][R10.64+0xc], RZ ;  /* 0x00000cff0a000986 */ /* 0x0001e2000c101904 */
[----:B------:R-:W-:Y:S05]  /*0ca0*/  @!P2 BRA `(.L_x_36) ;  /* 0x000000000030a947 */ /* 0x000fea0003800000 */
[----:B------:R-:W-:Y:S02]  /*0cb0*/  ISETP.NE.AND P2, PT, R8, 0x1, PT ;  /* 0x000000010800780c */ /* 0x000fe40003f45270 */
[----:B------:R-:W-:-:S11]  /*0cc0*/  LOP3.LUT P3, RZ, R9, 0x1, RZ, 0xc0, !PT ;  /* 0x0000000109ff7812 */ /* 0x000fd6000786c0ff */
[----:B------:R-:W1:Y:S01]  /*0cd0*/  @P2 LDC.64 R12, c[0x0][0x390] ;  /* 0x0000e400ff0c2b82 */ /* 0x000e620000000a00 */
[----:B------:R-:W-:Y:S01]  /*0ce0*/  @P2 IMAD R21, R17, R19, R6 ;  /* 0x0000001311152224 */ /* 0x000fe200078e0206 */
[----:B------:R-:W-:-:S05]  /*0cf0*/  @P2 IADD3 R6, PT, PT, R6, 0x2, RZ ;  /* 0x0000000206062810 */ /* 0x000fca0007ffe0ff */
[----:B------:R-:W-:Y:S01]  /*0d00*/  @P3 IMAD R15, R17, R19, R6 ;  /* 0x00000013110f3224 */ /* 0x000fe200078e0206 */
[----:B0-----:R-:W0:Y:S01]  /*0d10*/  @P3 LDC.64 R10, c[0x0][0x390] ;  /* 0x0000e400ff0a3b82 */ /* 0x001e220000000a00 */
[----:B-1----:R-:W-:-:S05]  /*0d20*/  @P2 IMAD.WIDE R12, R21, 0x4, R12 ;  /* 0x00000004150c2825 */ /* 0x002fca00078e020c */
[----:B------:R2:W-:Y:S01]  /*0d30*/  @P2 STG.E desc[UR4][R12.64], RZ ;  /* 0x000000ff0c002986 */ /* 0x0005e2000c101904 */
[----:B0-----:R-:W-:-:S03]  /*0d40*/  @P3 IMAD.WIDE R10, R15, 0x4, R10 ;  /* 0x000000040f0a3825 */ /* 0x001fc600078e020a */
[----:B------:R2:W-:Y:S04]  /*0d50*/  @P2 STG.E desc[UR4][R12.64+0x4], RZ ;  /* 0x000004ff0c002986 */ /* 0x0005e8000c101904 */
[----:B------:R2:W-:Y:S02]  /*0d60*/  @P3 STG.E desc[UR4][R10.64], RZ ;  /* 0x000000ff0a003986 */ /* 0x0005e4000c101904 */
.L_x_36:
[----:B------:R-:W-:Y:S05]  /*0d70*/  BSYNC.RECONVERGENT B0 ;  /* 0x0000000000007941 */ /* 0x000fea0003800200 */
.L_x_35:
[----:B------:R-:W-:-:S04]  /*0d80*/  IADD3 R0, PT, PT, R0, 0x1, RZ ;  /* 0x0000000100007810 */ /* 0x000fc80007ffe0ff */
[----:B------:R-:W-:-:S13]  /*0d90*/  ISETP.GE.U32.AND P2, PT, R0, R3, PT ;  /* 0x000000030000720c */ /* 0x000fda0003f46070 */
[----:B------:R-:W-:Y:S05]  /*0da0*/  @!P2 BRA `(.L_x_40) ;  /* 0xfffffffc0024a947 */ /* 0x000fea000383ffff */
[----:B------:R-:W-:Y:S05]  /*0db0*/  EXIT ;  /* 0x000000000000794d */ /* 0x000fea0003800000 */
.L_x_41:
        /* <DEDUP_REMOVED lines=12> */
.L_x_45:


//--------------------- .text._Z17vector_add_kernelPfS_S_i --------------------------
	.section	.text._Z17vector_add_kernelPfS_S_i,"ax",@progbits
	.align	128
        .global         _Z17vector_add_kernelPfS_S_i
        .type           _Z17vector_add_kernelPfS_S_i,@function
        .size           _Z17vector_add_kernelPfS_S_i,(.L_x_46 - _Z17vector_add_kernelPfS_S_i)
        .other          _Z17vector_add_kernelPfS_S_i,@"STO_CUDA_ENTRY STV_DEFAULT"
_Z17vector_add_kernelPfS_S_i:
.text._Z17vector_add_kernelPfS_S_i:
[----:B------:R-:W-:Y:S01]  /*0000*/  LDC R1, c[0x0][0x37c] ;  /* 0x0000df00ff017b82 */ /* 0x000fe20000000800 */
[----:B------:R-:W0:Y:S07]  /*0010*/  S2R R0, SR_TID.X ;  /* 0x0000000000007919 */ /* 0x000e2e0000002100 */
[----:B------:R-:W0:Y:S01]  /*0020*/  S2UR UR4, SR_CTAID.X ;  /* 0x00000000000479c3 */ /* 0x000e220000002500 */
[----:B------:R-:W1:Y:S07]  /*0030*/  LDCU UR5, c[0x0][0x398] ;  /* 0x00007300ff0577ac */ /* 0x000e6e0008000800 */
[----:B------:R-:W0:Y:S02]  /*0040*/  LDC R9, c[0x0][0x360] ;  /* 0x0000d800ff097b82 */ /* 0x000e240000000800 */
[----:B0-----:R-:W-:-:S05]  /*0050*/  IMAD R9, R9, UR4, R0 ;  /* 0x0000000409097c24 */ /* 0x001fca000f8e0200 */
[----:B-1----:R-:W-:-:S13]  /*0060*/  ISETP.GE.AND P0, PT, R9, UR5, PT ;  /* 0x0000000509007c0c */ /* 0x002fda000bf06270 */
[----:B------:R-:W-:Y:S05]  /*0070*/  @P0 EXIT ;  /* 0x000000000000094d */ /* 0x000fea0003800000 */
[----:B------:R-:W0:Y:S01]  /*0080*/  LDC.64 R2, c[0x0][0x380] ;  /* 0x0000e000ff027b82 */ /* 0x000e220000000a00 */
[----:B------:R-:W1:Y:S07]  /*0090*/  LDCU.64 UR4, c[0x0][0x358] ;  /* 0x00006b00ff0477ac */ /* 0x000e6e0008000a00 */
[----:B------:R-:W2:Y:S08]  /*00a0*/  LDC.64 R4, c[0x0][0x388] ;  /* 0x0000e200ff047b82 */ /* 0x000eb00000000a00 */
[----:B------:R-:W3:Y:S01]  /*00b0*/  LDC.64 R6, c[0x0][0x390] ;  /* 0x0000e400ff067b82 */ /* 0x000ee20000000a00 */
[----:B0-----:R-:W-:-:S06]  /*00c0*/  IMAD.WIDE R2, R9, 0x4, R2 ;  /* 0x0000000409027825 */ /* 0x001fcc00078e0202 */
[----:B-1----:R-:W4:Y:S01]  /*00d0*/  LDG.E R2, desc[UR4][R2.64] ;  /* 0x0000000402027981 */ /* 0x002f22000c1e1900 */
[----:B--2---:R-:W-:-:S06]  /*00e0*/  IMAD.WIDE R4, R9, 0x4, R4 ;  /* 0x0000000409047825 */ /* 0x004fcc00078e0204 */
[----:B------:R-:W4:Y:S01]  /*00f0*/  LDG.E R5, desc[UR4][R4.64] ;  /* 0x0000000404057981 */ /* 0x000f22000c1e1900 */
[----:B---3--:R-:W-:-:S04]  /*0100*/  IMAD.WIDE R6, R9, 0x4, R6 ;  /* 0x0000000409067825 */ /* 0x008fc800078e0206 */
[----:B----4-:R-:W-:-:S05]  /*0110*/  FADD R9, R2, R5 ;  /* 0x0000000502097221 */ /* 0x010fca0000000000 */
[----:B------:R-:W-:Y:S01]  /*0120*/  STG.E desc[UR4][R6.64], R9 ;  /* 0x0000000906007986 */ /* 0x000fe2000c101904 */
[----:B------:R-:W-:Y:S05]  /*0130*/  EXIT ;  /* 0x000000000000794d */ /* 0x000fea0003800000 */
.L_x_42:
        /* <DEDUP_REMOVED lines=12> */
.L_x_46:


//--------------------- .nv.shared.reserved.0     --------------------------
	.section	.nv.shared.reserved.0,"aw",@nobits
	.weak		__nv_reservedSMEM_offset_0_alias
	.size		__nv_reservedSMEM_offset_0_alias, 0, 64
	.other		__nv_reservedSMEM_offset_0_alias,@"STO_CUDA_RESERVED_SHARED STV_DEFAULT"
__nv_reservedSMEM_offset_0_alias:
	.zero		0
	.zero		64


//--------------------- .nv.constant0._Z8conv_bmmPfS_S_iiii --------------------------
	.section	.nv.constant0._Z8conv_bmmPfS_S_iiii,"a",@progbits
	.sectionflags	@""
	.align	4
.nv.constant0._Z8conv_bmmPfS_S_iiii:
	.zero		936


//--------------------- .nv.constant0._Z12shift_kernelPfS_iiiiiiii --------------------------
	.section	.nv.constant0._Z12shift_kernelPfS_iiiiiiii,"a",@progbits
	.sectionflags	@""
	.align	4
.nv.constant0._Z12shift_kernelPfS_iiiiiiii:
	.zero		944


//--------------------- .nv.constant0._Z10bmm_kernelPfS_S_iiii --------------------------
	.section	.nv.constant0._Z10bmm_kernelPfS_S_iiii,"a",@progbits
	.sectionflags	@""
	.align	4
.nv.constant0._Z10bmm_kernelPfS_S_iiii:
	.zero		936


//--------------------- .nv.constant0._Z17vector_add_kernelPfS_S_i --------------------------
	.section	.nv.constant0._Z17vector_add_kernelPfS_S_i,"a",@progbits
	.sectionflags	@""
	.align	4
.nv.constant0._Z17vector_add_kernelPfS_S_i:
	.zero		924


//--------------------- SYMBOLS --------------------------

	.type		.nv.reservedSmem.offset0,@object
	.size		.nv.reservedSmem.offset0,0x4
